//
// Generated by NVIDIA NVVM Compiler
//
// Compiler Build ID: CL-36424714
// Cuda compilation tools, release 13.0, V13.0.88
// Based on NVVM 20.0.0
//

.version 9.0
.target sm_100
.address_size 64

	// .globl	_Z21forward_hidden_kernelPKdS0_S0_Pdi
.extern .shared .align 16 .b8 sdata[];

.visible .entry _Z21forward_hidden_kernelPKdS0_S0_Pdi(
	.param .u64 .ptr .align 1 _Z21forward_hidden_kernelPKdS0_S0_Pdi_param_0,
	.param .u64 .ptr .align 1 _Z21forward_hidden_kernelPKdS0_S0_Pdi_param_1,
	.param .u64 .ptr .align 1 _Z21forward_hidden_kernelPKdS0_S0_Pdi_param_2,
	.param .u64 .ptr .align 1 _Z21forward_hidden_kernelPKdS0_S0_Pdi_param_3,
	.param .u32 _Z21forward_hidden_kernelPKdS0_S0_Pdi_param_4
)
{
	.reg .pred 	%p<4>;
	.reg .b32 	%r<7>;
	.reg .b64 	%rd<15>;
	.reg .b64 	%fd<22>;

	ld.param.u64 	%rd1, [_Z21forward_hidden_kernelPKdS0_S0_Pdi_param_0];
	ld.param.u64 	%rd2, [_Z21forward_hidden_kernelPKdS0_S0_Pdi_param_1];
	ld.param.u64 	%rd3, [_Z21forward_hidden_kernelPKdS0_S0_Pdi_param_2];
	ld.param.u64 	%rd4, [_Z21forward_hidden_kernelPKdS0_S0_Pdi_param_3];
	ld.param.u32 	%r2, [_Z21forward_hidden_kernelPKdS0_S0_Pdi_param_4];
	mov.u32 	%r3, %ctaid.x;
	mov.u32 	%r4, %ntid.x;
	mov.u32 	%r5, %tid.x;
	mad.lo.s32 	%r1, %r3, %r4, %r5;
	setp.ge.s32 	%p1, %r1, %r2;
	@%p1 bra 	$L__BB0_5;
	cvta.to.global.u64 	%rd5, %rd1;
	cvta.to.global.u64 	%rd6, %rd2;
	cvta.to.global.u64 	%rd7, %rd3;
	ld.global.f64 	%fd5, [%rd5];
	shl.b32 	%r6, %r1, 1;
	mul.wide.s32 	%rd8, %r6, 8;
	add.s64 	%rd9, %rd6, %rd8;
	ld.global.f64 	%fd6, [%rd9];
	ld.global.f64 	%fd7, [%rd5+8];
	ld.global.f64 	%fd8, [%rd9+8];
	mul.f64 	%fd9, %fd7, %fd8;
	fma.rn.f64 	%fd10, %fd5, %fd6, %fd9;
	mul.wide.s32 	%rd10, %r1, 8;
	add.s64 	%rd11, %rd7, %rd10;
	ld.global.f64 	%fd11, [%rd11];
	add.f64 	%fd1, %fd11, %fd10;
	setp.lt.f64 	%p2, %fd1, 0dC024000000000000;
	mov.f64 	%fd21, 0d40D57C4000000000;
	@%p2 bra 	$L__BB0_4;
	setp.gt.f64 	%p3, %fd1, 0d4024000000000000;
	mov.f64 	%fd21, 0d3FF0002F9AF83E6B;
	@%p3 bra 	$L__BB0_4;
	mov.f64 	%fd13, 0d3FF0000000000000;
	sub.f64 	%fd14, %fd13, %fd1;
	mul.f64 	%fd15, %fd1, %fd1;
	fma.rn.f64 	%fd16, %fd15, 0d3FE0000000000000, %fd14;
	mul.f64 	%fd17, %fd15, %fd1;
	div.rn.f64 	%fd18, %fd17, 0dC018000000000000;
	add.f64 	%fd19, %fd16, %fd18;
	add.f64 	%fd21, %fd19, 0d3FF0000000000000;
$L__BB0_4:
	rcp.rn.f64 	%fd20, %fd21;
	cvta.to.global.u64 	%rd12, %rd4;
	add.s64 	%rd14, %rd12, %rd10;
	st.global.f64 	[%rd14], %fd20;
$L__BB0_5:
	ret;

}
	// .globl	_Z21forward_output_kernelPKdS0_S0_Pdi
.visible .entry _Z21forward_output_kernelPKdS0_S0_Pdi(
	.param .u64 .ptr .align 1 _Z21forward_output_kernelPKdS0_S0_Pdi_param_0,
	.param .u64 .ptr .align 1 _Z21forward_output_kernelPKdS0_S0_Pdi_param_1,
	.param .u64 .ptr .align 1 _Z21forward_output_kernelPKdS0_S0_Pdi_param_2,
	.param .u64 .ptr .align 1 _Z21forward_output_kernelPKdS0_S0_Pdi_param_3,
	.param .u32 _Z21forward_output_kernelPKdS0_S0_Pdi_param_4
)
{
	.reg .pred 	%p<8>;
	.reg .b32 	%r<16>;
	.reg .b64 	%rd<13>;
	.reg .b64 	%fd<10>;

	ld.param.u64 	%rd1, [_Z21forward_output_kernelPKdS0_S0_Pdi_param_0];
	ld.param.u64 	%rd2, [_Z21forward_output_kernelPKdS0_S0_Pdi_param_1];
	ld.param.u64 	%rd3, [_Z21forward_output_kernelPKdS0_S0_Pdi_param_2];
	ld.param.u64 	%rd4, [_Z21forward_output_kernelPKdS0_S0_Pdi_param_3];
	ld.param.u32 	%r7, [_Z21forward_output_kernelPKdS0_S0_Pdi_param_4];
	mov.u32 	%r8, %ctaid.x;
	mov.u32 	%r15, %ntid.x;
	mov.u32 	%r2, %tid.x;
	mad.lo.s32 	%r3, %r8, %r15, %r2;
	setp.ge.s32 	%p1, %r3, %r7;
	shl.b32 	%r9, %r2, 3;
	mov.u32 	%r10, sdata;
	add.s32 	%r4, %r10, %r9;
	@%p1 bra 	$L__BB1_2;
	cvta.to.global.u64 	%rd6, %rd1;
	cvta.to.global.u64 	%rd7, %rd2;
	mul.wide.s32 	%rd8, %r3, 8;
	add.s64 	%rd9, %rd6, %rd8;
	ld.global.f64 	%fd1, [%rd9];
	add.s64 	%rd10, %rd7, %rd8;
	ld.global.f64 	%fd2, [%rd10];
	mul.f64 	%fd3, %fd1, %fd2;
	st.shared.f64 	[%r4], %fd3;
	bra.uni 	$L__BB1_3;
$L__BB1_2:
	mov.b64 	%rd5, 0;
	st.shared.u64 	[%r4], %rd5;
$L__BB1_3:
	bar.sync 	0;
	setp.lt.u32 	%p2, %r15, 2;
	@%p2 bra 	$L__BB1_7;
$L__BB1_4:
	shr.u32 	%r6, %r15, 1;
	setp.ge.u32 	%p3, %r2, %r6;
	add.s32 	%r12, %r6, %r2;
	setp.ge.u32 	%p4, %r12, %r7;
	or.pred  	%p5, %p3, %p4;
	@%p5 bra 	$L__BB1_6;
	shl.b32 	%r13, %r6, 3;
	add.s32 	%r14, %r4, %r13;
	ld.shared.f64 	%fd4, [%r14];
	ld.shared.f64 	%fd5, [%r4];
	add.f64 	%fd6, %fd4, %fd5;
	st.shared.f64 	[%r4], %fd6;
$L__BB1_6:
	bar.sync 	0;
	setp.gt.u32 	%p6, %r15, 3;
	mov.u32 	%r15, %r6;
	@%p6 bra 	$L__BB1_4;
$L__BB1_7:
	setp.ne.s32 	%p7, %r2, 0;
	@%p7 bra 	$L__BB1_9;
	ld.shared.f64 	%fd7, [sdata];
	cvta.to.global.u64 	%rd11, %rd3;
	ld.global.f64 	%fd8, [%rd11];
	add.f64 	%fd9, %fd7, %fd8;
	cvta.to.global.u64 	%rd12, %rd4;
	st.global.f64 	[%rd12], %fd9;
$L__BB1_9:
	ret;

}
	// .globl	_Z22backward_hidden_kernelPKdS0_S0_S0_PdS1_ddi
.visible .entry _Z22backward_hidden_kernelPKdS0_S0_S0_PdS1_ddi(
	.param .u64 .ptr .align 1 _Z22backward_hidden_kernelPKdS0_S0_S0_PdS1_ddi_param_0,
	.param .u64 .ptr .align 1 _Z22backward_hidden_kernelPKdS0_S0_S0_PdS1_ddi_param_1,
	.param .u64 .ptr .align 1 _Z22backward_hidden_kernelPKdS0_S0_S0_PdS1_ddi_param_2,
	.param .u64 .ptr .align 1 _Z22backward_hidden_kernelPKdS0_S0_S0_PdS1_ddi_param_3,
	.param .u64 .ptr .align 1 _Z22backward_hidden_kernelPKdS0_S0_S0_PdS1_ddi_param_4,
	.param .u64 .ptr .align 1 _Z22backward_hidden_kernelPKdS0_S0_S0_PdS1_ddi_param_5,
	.param .f64 _Z22backward_hidden_kernelPKdS0_S0_S0_PdS1_ddi_param_6,
	.param .f64 _Z22backward_hidden_kernelPKdS0_S0_S0_PdS1_ddi_param_7,
	.param .u32 _Z22backward_hidden_kernelPKdS0_S0_S0_PdS1_ddi_param_8
)
{
	.reg .pred 	%p<4>;
	.reg .b32 	%r<7>;
	.reg .b64 	%rd<24>;
	.reg .b64 	%fd<39>;

	ld.param.u64 	%rd5, [_Z22backward_hidden_kernelPKdS0_S0_S0_PdS1_ddi_param_1];
	ld.param.u64 	%rd7, [_Z22backward_hidden_kernelPKdS0_S0_S0_PdS1_ddi_param_3];
	ld.param.u64 	%rd8, [_Z22backward_hidden_kernelPKdS0_S0_S0_PdS1_ddi_param_4];
	ld.param.u64 	%rd9, [_Z22backward_hidden_kernelPKdS0_S0_S0_PdS1_ddi_param_5];
	ld.param.f64 	%fd6, [_Z22backward_hidden_kernelPKdS0_S0_S0_PdS1_ddi_param_6];
	ld.param.f64 	%fd7, [_Z22backward_hidden_kernelPKdS0_S0_S0_PdS1_ddi_param_7];
	ld.param.u32 	%r3, [_Z22backward_hidden_kernelPKdS0_S0_S0_PdS1_ddi_param_8];
	mov.u32 	%r4, %ctaid.x;
	mov.u32 	%r5, %ntid.x;
	mov.u32 	%r6, %tid.x;
	mad.lo.s32 	%r1, %r4, %r5, %r6;
	setp.ge.s32 	%p1, %r1, %r3;
	@%p1 bra 	$L__BB2_5;
	ld.param.u64 	%rd23, [_Z22backward_hidden_kernelPKdS0_S0_S0_PdS1_ddi_param_2];
	ld.param.u64 	%rd22, [_Z22backward_hidden_kernelPKdS0_S0_S0_PdS1_ddi_param_0];
	cvta.to.global.u64 	%rd1, %rd22;
	cvta.to.global.u64 	%rd10, %rd5;
	cvta.to.global.u64 	%rd11, %rd23;
	ld.global.f64 	%fd1, [%rd1];
	shl.b32 	%r2, %r1, 1;
	mul.wide.s32 	%rd12, %r2, 8;
	add.s64 	%rd2, %rd10, %rd12;
	ld.global.f64 	%fd2, [%rd2];
	ld.global.f64 	%fd9, [%rd1+8];
	ld.global.f64 	%fd10, [%rd2+8];
	mul.f64 	%fd11, %fd9, %fd10;
	fma.rn.f64 	%fd12, %fd1, %fd2, %fd11;
	mul.wide.s32 	%rd13, %r1, 8;
	add.s64 	%rd3, %rd11, %rd13;
	ld.global.f64 	%fd13, [%rd3];
	add.f64 	%fd3, %fd13, %fd12;
	setp.lt.f64 	%p2, %fd3, 0dC024000000000000;
	mov.f64 	%fd38, 0d40D57C4000000000;
	@%p2 bra 	$L__BB2_4;
	setp.gt.f64 	%p3, %fd3, 0d4024000000000000;
	mov.f64 	%fd38, 0d3FF0002F9AF83E6B;
	@%p3 bra 	$L__BB2_4;
	mov.f64 	%fd15, 0d3FF0000000000000;
	sub.f64 	%fd16, %fd15, %fd3;
	mul.f64 	%fd17, %fd3, %fd3;
	fma.rn.f64 	%fd18, %fd17, 0d3FE0000000000000, %fd16;
	mul.f64 	%fd19, %fd17, %fd3;
	div.rn.f64 	%fd20, %fd19, 0dC018000000000000;
	add.f64 	%fd21, %fd18, %fd20;
	add.f64 	%fd38, %fd21, 0d3FF0000000000000;
$L__BB2_4:
	rcp.rn.f64 	%fd22, %fd38;
	mov.f64 	%fd23, 0d3FF0000000000000;
	sub.f64 	%fd24, %fd23, %fd22;
	mul.f64 	%fd25, %fd22, %fd24;
	cvta.to.global.u64 	%rd14, %rd7;
	add.s64 	%rd16, %rd14, %rd13;
	ld.global.f64 	%fd26, [%rd16];
	mul.f64 	%fd27, %fd6, %fd26;
	mul.f64 	%fd28, %fd27, %fd25;
	mul.f64 	%fd29, %fd7, %fd28;
	mul.f64 	%fd30, %fd1, %fd29;
	sub.f64 	%fd31, %fd2, %fd30;
	cvta.to.global.u64 	%rd17, %rd8;
	mul.wide.s32 	%rd18, %r2, 8;
	add.s64 	%rd19, %rd17, %rd18;
	st.global.f64 	[%rd19], %fd31;
	ld.global.f64 	%fd32, [%rd2+8];
	ld.global.f64 	%fd33, [%rd1+8];
	mul.f64 	%fd34, %fd29, %fd33;
	sub.f64 	%fd35, %fd32, %fd34;
	st.global.f64 	[%rd19+8], %fd35;
	ld.global.f64 	%fd36, [%rd3];
	sub.f64 	%fd37, %fd36, %fd29;
	cvta.to.global.u64 	%rd20, %rd9;
	add.s64 	%rd21, %rd20, %rd13;
	st.global.f64 	[%rd21], %fd37;
$L__BB2_5:
	ret;

}
	// .globl	_Z22backward_output_kernelPKdPdS1_ddi
.visible .entry _Z22backward_output_kernelPKdPdS1_ddi(
	.param .u64 .ptr .align 1 _Z22backward_output_kernelPKdPdS1_ddi_param_0,
	.param .u64 .ptr .align 1 _Z22backward_output_kernelPKdPdS1_ddi_param_1,
	.param .u64 .ptr .align 1 _Z22backward_output_kernelPKdPdS1_ddi_param_2,
	.param .f64 _Z22backward_output_kernelPKdPdS1_ddi_param_3,
	.param .f64 _Z22backward_output_kernelPKdPdS1_ddi_param_4,
	.param .u32 _Z22backward_output_kernelPKdPdS1_ddi_param_5
)
{
	.reg .pred 	%p<3>;
	.reg .b32 	%r<6>;
	.reg .b64 	%rd<10>;
	.reg .b64 	%fd<11>;

	ld.param.u64 	%rd1, [_Z22backward_output_kernelPKdPdS1_ddi_param_0];
	ld.param.u64 	%rd2, [_Z22backward_output_kernelPKdPdS1_ddi_param_1];
	ld.param.u64 	%rd3, [_Z22backward_output_kernelPKdPdS1_ddi_param_2];
	ld.param.f64 	%fd1, [_Z22backward_output_kernelPKdPdS1_ddi_param_3];
	ld.param.f64 	%fd2, [_Z22backward_output_kernelPKdPdS1_ddi_param_4];
	ld.param.u32 	%r2, [_Z22backward_output_kernelPKdPdS1_ddi_param_5];
	mov.u32 	%r3, %ctaid.x;
	mov.u32 	%r4, %ntid.x;
	mov.u32 	%r5, %tid.x;
	mad.lo.s32 	%r1, %r3, %r4, %r5;
	setp.ge.s32 	%p1, %r1, %r2;
	@%p1 bra 	$L__BB3_2;
	cvta.to.global.u64 	%rd4, %rd1;
	cvta.to.global.u64 	%rd5, %rd2;
	mul.f64 	%fd3, %fd1, %fd2;
	mul.wide.s32 	%rd6, %r1, 8;
	add.s64 	%rd7, %rd4, %rd6;
	ld.global.f64 	%fd4, [%rd7];
	mul.f64 	%fd5, %fd3, %fd4;
	add.s64 	%rd8, %rd5, %rd6;
	ld.global.f64 	%fd6, [%rd8];
	sub.f64 	%fd7, %fd6, %fd5;
	st.global.f64 	[%rd8], %fd7;
$L__BB3_2:
	setp.ne.s32 	%p2, %r1, 0;
	@%p2 bra 	$L__BB3_4;
	cvta.to.global.u64 	%rd9, %rd3;
	mul.f64 	%fd8, %fd1, %fd2;
	ld.global.f64 	%fd9, [%rd9];
	sub.f64 	%fd10, %fd9, %fd8;
	st.global.f64 	[%rd9], %fd10;
$L__BB3_4:
	ret;

}


// ===== COMPILED SASS (sm_100) =====

	.target	sm_100

	.elftype	@"ET_EXEC"


//--------------------- .note.nv.tkinfo           --------------------------
	.section	.note.nv.tkinfo,"",@"SHT_NOTE"
	.sectionflags	@"SHF_NOTE_NV_TKINFO"
	.tkinfo
        /*0018*/ 	.word	0x00000002
        /*0030*/ 	.string	""
        /*0030*/ 	.string	"ptxas"
        /*0030*/ 	.string	"Cuda compilation tools, release 13.0, V13.0.88"
        /*0030*/ 	.string	"Build cuda_13.0.r13.0/compiler.36424714_0"
        /*0030*/ 	.string	"-arch sm_100 -m 64 "



//--------------------- .note.nv.cuinfo           --------------------------
	.section	.note.nv.cuinfo,"",@"SHT_NOTE"
	.sectionflags	@"SHF_NOTE_NV_CUINFO"
        /*0018*/ 	.short	0x0002
        /*001a*/ 	.short	0x0064
        /*001c*/ 	.short	0x0082
	.zero		2


//--------------------- .nv.info                  --------------------------
	.section	.nv.info,"",@"SHT_CUDA_INFO"
	.align	4


	//----- nvinfo : EIATTR_REGCOUNT
	.align		4
        /*0000*/ 	.byte	0x04, 0x2f
        /*0002*/ 	.short	(.L_1 - .L_0)
	.align		4
.L_0:
        /*0004*/ 	.word	index@(_Z21forward_hidden_kernelPKdS0_S0_Pdi)
        /*0008*/ 	.word	0x00000019


	//----- nvinfo : EIATTR_FRAME_SIZE
	.align		4
.L_1:
        /*000c*/ 	.byte	0x04, 0x11
        /*000e*/ 	.short	(.L_3 - .L_2)
	.align		4
.L_2:
        /*0010*/ 	.word	index@($__internal_3_$__cuda_sm20_div_rn_f64_full)
        /*0014*/ 	.word	0x00000000


	//----- nvinfo : EIATTR_FRAME_SIZE
	.align		4
.L_3:
        /*0018*/ 	.byte	0x04, 0x11
        /*001a*/ 	.short	(.L_5 - .L_4)
	.align		4
.L_4:
        /*001c*/ 	.word	index@($__internal_2_$__cuda_sm20_dblrcp_rn_slowpath_v3)
        /*0020*/ 	.word	0x00000000


	//----- nvinfo : EIATTR_FRAME_SIZE
	.align		4
.L_5:
        /*0024*/ 	.byte	0x04, 0x11
        /*0026*/ 	.short	(.L_7 - .L_6)
	.align		4
.L_6:
        /*0028*/ 	.word	index@(_Z21forward_hidden_kernelPKdS0_S0_Pdi)
        /*002c*/ 	.word	0x00000000


	//----- nvinfo : EIATTR_REGCOUNT
	.align		4
.L_7:
        /*0030*/ 	.byte	0x04, 0x2f
        /*0032*/ 	.short	(.L_9 - .L_8)
	.align		4
.L_8:
        /*0034*/ 	.word	index@(_Z21forward_output_kernelPKdS0_S0_Pdi)
        /*0038*/ 	.word	0x0000000e


	//----- nvinfo : EIATTR_FRAME_SIZE
	.align		4
.L_9:
        /*003c*/ 	.byte	0x04, 0x11
        /*003e*/ 	.short	(.L_11 - .L_10)
	.align		4
.L_10:
        /*0040*/ 	.word	index@(_Z21forward_output_kernelPKdS0_S0_Pdi)
        /*0044*/ 	.word	0x00000000


	//----- nvinfo : EIATTR_REGCOUNT
	.align		4
.L_11:
        /*0048*/ 	.byte	0x04, 0x2f
        /*004a*/ 	.short	(.L_13 - .L_12)
	.align		4
.L_12:
        /*004c*/ 	.word	index@(_Z22backward_hidden_kernelPKdS0_S0_S0_PdS1_ddi)
        /*0050*/ 	.word	0x0000001e


	//----- nvinfo : EIATTR_FRAME_SIZE
	.align		4
.L_13:
        /*0054*/ 	.byte	0x04, 0x11
        /*0056*/ 	.short	(.L_15 - .L_14)
	.align		4
.L_14:
        /*0058*/ 	.word	index@($__internal_1_$__cuda_sm20_div_rn_f64_full)
        /*005c*/ 	.word	0x00000000


	//----- nvinfo : EIATTR_FRAME_SIZE
	.align		4
.L_15:
        /*0060*/ 	.byte	0x04, 0x11
        /*0062*/ 	.short	(.L_17 - .L_16)
	.align		4
.L_16:
        /*0064*/ 	.word	index@($__internal_0_$__cuda_sm20_dblrcp_rn_slowpath_v3)
        /*0068*/ 	.word	0x00000000


	//----- nvinfo : EIATTR_FRAME_SIZE
	.align		4
.L_17:
        /*006c*/ 	.byte	0x04, 0x11
        /*006e*/ 	.short	(.L_19 - .L_18)
	.align		4
.L_18:
        /*0070*/ 	.word	index@(_Z22backward_hidden_kernelPKdS0_S0_S0_PdS1_ddi)
        /*0074*/ 	.word	0x00000000


	//----- nvinfo : EIATTR_REGCOUNT
	.align		4
.L_19:
        /*0078*/ 	.byte	0x04, 0x2f
        /*007a*/ 	.short	(.L_21 - .L_20)
	.align		4
.L_20:
        /*007c*/ 	.word	index@(_Z22backward_output_kernelPKdPdS1_ddi)
        /*0080*/ 	.word	0x0000000c


	//----- nvinfo : EIATTR_FRAME_SIZE
	.align		4
.L_21:
        /*0084*/ 	.byte	0x04, 0x11
        /*0086*/ 	.short	(.L_23 - .L_22)
	.align		4
.L_22:
        /*0088*/ 	.word	index@(_Z22backward_output_kernelPKdPdS1_ddi)
        /*008c*/ 	.word	0x00000000


	//----- nvinfo : EIATTR_MIN_STACK_SIZE
	.align		4
.L_23:
        /*0090*/ 	.byte	0x04, 0x12
        /*0092*/ 	.short	(.L_25 - .L_24)
	.align		4
.L_24:
        /*0094*/ 	.word	index@(_Z22backward_output_kernelPKdPdS1_ddi)
        /*0098*/ 	.word	0x00000000


	//----- nvinfo : EIATTR_MIN_STACK_SIZE
	.align		4
.L_25:
        /*009c*/ 	.byte	0x04, 0x12
        /*009e*/ 	.short	(.L_27 - .L_26)
	.align		4
.L_26:
        /*00a0*/ 	.word	index@(_Z22backward_hidden_kernelPKdS0_S0_S0_PdS1_ddi)
        /*00a4*/ 	.word	0x00000000


	//----- nvinfo : EIATTR_MIN_STACK_SIZE
	.align		4
.L_27:
        /*00a8*/ 	.byte	0x04, 0x12
        /*00aa*/ 	.short	(.L_29 - .L_28)
	.align		4
.L_28:
        /*00ac*/ 	.word	index@(_Z21forward_output_kernelPKdS0_S0_Pdi)
        /*00b0*/ 	.word	0x00000000


	//----- nvinfo : EIATTR_MIN_STACK_SIZE
	.align		4
.L_29:
        /*00b4*/ 	.byte	0x04, 0x12
        /*00b6*/ 	.short	(.L_31 - .L_30)
	.align		4
.L_30:
        /*00b8*/ 	.word	index@(_Z21forward_hidden_kernelPKdS0_S0_Pdi)
        /*00bc*/ 	.word	0x00000000
.L_31:


//--------------------- .nv.compat                --------------------------
	.section	.nv.compat,"",@"SHT_CUDA_COMPAT_INFO"
	.align	4
        /*0000*/ 	.byte	0x02, 0x09, 0x00, 0x00, 0x02, 0x02, 0x01, 0x00, 0x02, 0x05, 0x05, 0x00, 0x03, 0x07, 0x01, 0x01
        /*0010*/ 	.byte	0x02, 0x03, 0x00, 0x00, 0x02, 0x06, 0x01, 0x00, 0x04, 0x0b, 0x08, 0x00, 0x01, 0x00, 0x00, 0x00
        /*0020*/ 	.byte	0x00, 0x00, 0x00, 0x00


//--------------------- .nv.info._Z22backward_output_kernelPKdPdS1_ddi --------------------------
	.section	.nv.info._Z22backward_output_kernelPKdPdS1_ddi,"",@"SHT_CUDA_INFO"
	.sectionflags	@""
	.align	4


	//----- nvinfo : EIATTR_CUDA_API_VERSION
	.align		4
        /*0000*/ 	.byte	0x04, 0x37
        /*0002*/ 	.short	(.L_33 - .L_32)
.L_32:
        /*0004*/ 	.word	0x00000082


	//----- nvinfo : EIATTR_KPARAM_INFO
	.align		4
.L_33:
        /*0008*/ 	.byte	0x04, 0x17
        /*000a*/ 	.short	(.L_35 - .L_34)
.L_34:
        /*000c*/ 	.word	0x00000000
        /*0010*/ 	.short	0x0005
        /*0012*/ 	.short	0x0028
        /*0014*/ 	.byte	0x00, 0xf0, 0x11, 0x00


	//----- nvinfo : EIATTR_KPARAM_INFO
	.align		4
.L_35:
        /*0018*/ 	.byte	0x04, 0x17
        /*001a*/ 	.short	(.L_37 - .L_36)
.L_36:
        /*001c*/ 	.word	0x00000000
        /*0020*/ 	.short	0x0004
        /*0022*/ 	.short	0x0020
        /*0024*/ 	.byte	0x00, 0xf0, 0x21, 0x00


	//----- nvinfo : EIATTR_KPARAM_INFO
	.align		4
.L_37:
        /*0028*/ 	.byte	0x04, 0x17
        /*002a*/ 	.short	(.L_39 - .L_38)
.L_38:
        /*002c*/ 	.word	0x00000000
        /*0030*/ 	.short	0x0003
        /*0032*/ 	.short	0x0018
        /*0034*/ 	.byte	0x00, 0xf0, 0x21, 0x00


	//----- nvinfo : EIATTR_KPARAM_INFO
	.align		4
.L_39:
        /*0038*/ 	.byte	0x04, 0x17
        /*003a*/ 	.short	(.L_41 - .L_40)
.L_40:
        /*003c*/ 	.word	0x00000000
        /*0040*/ 	.short	0x0002
        /*0042*/ 	.short	0x0010
        /*0044*/ 	.byte	0x00, 0xf5, 0x21, 0x00


	//----- nvinfo : EIATTR_KPARAM_INFO
	.align		4
.L_41:
        /*0048*/ 	.byte	0x04, 0x17
        /*004a*/ 	.short	(.L_43 - .L_42)
.L_42:
        /*004c*/ 	.word	0x00000000
        /*0050*/ 	.short	0x0001
        /*0052*/ 	.short	0x0008
        /*0054*/ 	.byte	0x00, 0xf5, 0x21, 0x00


	//----- nvinfo : EIATTR_KPARAM_INFO
	.align		4
.L_43:
        /*0058*/ 	.byte	0x04, 0x17
        /*005a*/ 	.short	(.L_45 - .L_44)
.L_44:
        /*005c*/ 	.word	0x00000000
        /*0060*/ 	.short	0x0000
        /*0062*/ 	.short	0x0000
        /*0064*/ 	.byte	0x00, 0xf5, 0x21, 0x00


	//----- nvinfo : EIATTR_SPARSE_MMA_MASK
	.align		4
.L_45:
        /*0068*/ 	.byte	0x03, 0x50
        /*006a*/ 	.short	0x0000


	//----- nvinfo : EIATTR_MAXREG_COUNT
	.align		4
        /*006c*/ 	.byte	0x03, 0x1b
        /*006e*/ 	.short	0x00ff


	//----- nvinfo : EIATTR_MERCURY_ISA_VERSION
	.align		4
        /*0070*/ 	.byte	0x03, 0x5f
        /*0072*/ 	.short	0x0101


	//----- nvinfo : EIATTR_VRC_CTA_INIT_COUNT
	.align		4
        /*0074*/ 	.byte	0x02, 0x4a
	.zero		1
	.zero		1


	//----- nvinfo : EIATTR_EXIT_INSTR_OFFSETS
	.align		4
        /*0078*/ 	.byte	0x04, 0x1c
        /*007a*/ 	.short	(.L_47 - .L_46)


	//   ....[0]....
.L_46:
        /*007c*/ 	.word	0x00000170


	//   ....[1]....
        /*0080*/ 	.word	0x000001e0


	//----- nvinfo : EIATTR_CRS_STACK_SIZE
	.align		4
.L_47:
        /*0084*/ 	.byte	0x04, 0x1e
        /*0086*/ 	.short	(.L_49 - .L_48)
.L_48:
        /*0088*/ 	.word	0x00000000


	//----- nvinfo : EIATTR_CBANK_PARAM_SIZE
	.align		4
.L_49:
        /*008c*/ 	.byte	0x03, 0x19
        /*008e*/ 	.short	0x002c


	//----- nvinfo : EIATTR_PARAM_CBANK
	.align		4
        /*0090*/ 	.byte	0x04, 0x0a
        /*0092*/ 	.short	(.L_51 - .L_50)
	.align		4
.L_50:
        /*0094*/ 	.word	index@(.nv.constant0._Z22backward_output_kernelPKdPdS1_ddi)
        /*0098*/ 	.short	0x0380
        /*009a*/ 	.short	0x002c


	//----- nvinfo : EIATTR_SW_WAR
	.align		4
.L_51:
        /*009c*/ 	.byte	0x04, 0x36
        /*009e*/ 	.short	(.L_53 - .L_52)
.L_52:
        /*00a0*/ 	.word	0x00000008
.L_53:


//--------------------- .nv.info._Z22backward_hidden_kernelPKdS0_S0_S0_PdS1_ddi --------------------------
	.section	.nv.info._Z22backward_hidden_kernelPKdS0_S0_S0_PdS1_ddi,"",@"SHT_CUDA_INFO"
	.sectionflags	@""
	.align	4


	//----- nvinfo : EIATTR_CUDA_API_VERSION
	.align		4
        /*0000*/ 	.byte	0x04, 0x37
        /*0002*/ 	.short	(.L_55 - .L_54)
.L_54:
        /*0004*/ 	.word	0x00000082


	//----- nvinfo : EIATTR_KPARAM_INFO
	.align		4
.L_55:
        /*0008*/ 	.byte	0x04, 0x17
        /*000a*/ 	.short	(.L_57 - .L_56)
.L_56:
        /*000c*/ 	.word	0x00000000
        /*0010*/ 	.short	0x0008
        /*0012*/ 	.short	0x0040
        /*0014*/ 	.byte	0x00, 0xf0, 0x11, 0x00


	//----- nvinfo : EIATTR_KPARAM_INFO
	.align		4
.L_57:
        /*0018*/ 	.byte	0x04, 0x17
        /*001a*/ 	.short	(.L_59 - .L_58)
.L_58:
        /*001c*/ 	.word	0x00000000
        /*0020*/ 	.short	0x0007
        /*0022*/ 	.short	0x0038
        /*0024*/ 	.byte	0x00, 0xf0, 0x21, 0x00


	//----- nvinfo : EIATTR_KPARAM_INFO
	.align		4
.L_59:
        /*0028*/ 	.byte	0x04, 0x17
        /*002a*/ 	.short	(.L_61 - .L_60)
.L_60:
        /*002c*/ 	.word	0x00000000
        /*0030*/ 	.short	0x0006
        /*0032*/ 	.short	0x0030
        /*0034*/ 	.byte	0x00, 0xf0, 0x21, 0x00


	//----- nvinfo : EIATTR_KPARAM_INFO
	.align		4
.L_61:
        /*0038*/ 	.byte	0x04, 0x17
        /*003a*/ 	.short	(.L_63 - .L_62)
.L_62:
        /*003c*/ 	.word	0x00000000
        /*0040*/ 	.short	0x0005
        /*0042*/ 	.short	0x0028
        /*0044*/ 	.byte	0x00, 0xf5, 0x21, 0x00


	//----- nvinfo : EIATTR_KPARAM_INFO
	.align		4
.L_63:
        /*0048*/ 	.byte	0x04, 0x17
        /*004a*/ 	.short	(.L_65 - .L_64)
.L_64:
        /*004c*/ 	.word	0x00000000
        /*0050*/ 	.short	0x0004
        /*0052*/ 	.short	0x0020
        /*0054*/ 	.byte	0x00, 0xf5, 0x21, 0x00


	//----- nvinfo : EIATTR_KPARAM_INFO
	.align		4
.L_65:
        /*0058*/ 	.byte	0x04, 0x17
        /*005a*/ 	.short	(.L_67 - .L_66)
.L_66:
        /*005c*/ 	.word	0x00000000
        /*0060*/ 	.short	0x0003
        /*0062*/ 	.short	0x0018
        /*0064*/ 	.byte	0x00, 0xf5, 0x21, 0x00


	//----- nvinfo : EIATTR_KPARAM_INFO
	.align		4
.L_67:
        /*0068*/ 	.byte	0x04, 0x17
        /*006a*/ 	.short	(.L_69 - .L_68)
.L_68:
        /*006c*/ 	.word	0x00000000
        /*0070*/ 	.short	0x0002
        /*0072*/ 	.short	0x0010
        /*0074*/ 	.byte	0x00, 0xf5, 0x21, 0x00


	//----- nvinfo : EIATTR_KPARAM_INFO
	.align		4
.L_69:
        /*0078*/ 	.byte	0x04, 0x17
        /*007a*/ 	.short	(.L_71 - .L_70)
.L_70:
        /*007c*/ 	.word	0x00000000
        /*0080*/ 	.short	0x0001
        /*0082*/ 	.short	0x0008
        /*0084*/ 	.byte	0x00, 0xf5, 0x21, 0x00


	//----- nvinfo : EIATTR_KPARAM_INFO
	.align		4
.L_71:
        /*0088*/ 	.byte	0x04, 0x17
        /*008a*/ 	.short	(.L_73 - .L_72)
.L_72:
        /*008c*/ 	.word	0x00000000
        /*0090*/ 	.short	0x0000
        /*0092*/ 	.short	0x0000
        /*0094*/ 	.byte	0x00, 0xf5, 0x21, 0x00


	//----- nvinfo : EIATTR_SPARSE_MMA_MASK
	.align		4
.L_73:
        /*0098*/ 	.byte	0x03, 0x50
        /*009a*/ 	.short	0x0000


	//----- nvinfo : EIATTR_MAXREG_COUNT
	.align		4
        /*009c*/ 	.byte	0x03, 0x1b
        /*009e*/ 	.short	0x00ff


	//----- nvinfo : EIATTR_MERCURY_ISA_VERSION
	.align		4
        /*00a0*/ 	.byte	0x03, 0x5f
        /*00a2*/ 	.short	0x0101


	//----- nvinfo : EIATTR_VRC_CTA_INIT_COUNT
	.align		4
        /*00a4*/ 	.byte	0x02, 0x4a
	.zero		1
	.zero		1


	//----- nvinfo : EIATTR_EXIT_INSTR_OFFSETS
	.align		4
        /*00a8*/ 	.byte	0x04, 0x1c
        /*00aa*/ 	.short	(.L_75 - .L_74)


	//   ....[0]....
.L_74:
        /*00ac*/ 	.word	0x00000070


	//   ....[1]....
        /*00b0*/ 	.word	0x00000650


	//----- nvinfo : EIATTR_CRS_STACK_SIZE
	.align		4
.L_75:
        /*00b4*/ 	.byte	0x04, 0x1e
        /*00b6*/ 	.short	(.L_77 - .L_76)
.L_76:
        /*00b8*/ 	.word	0x00000000


	//----- nvinfo : EIATTR_CBANK_PARAM_SIZE
	.align		4
.L_77:
        /*00bc*/ 	.byte	0x03, 0x19
        /*00be*/ 	.short	0x0044


	//----- nvinfo : EIATTR_PARAM_CBANK
	.align		4
        /*00c0*/ 	.byte	0x04, 0x0a
        /*00c2*/ 	.short	(.L_79 - .L_78)
	.align		4
.L_78:
        /*00c4*/ 	.word	index@(.nv.constant0._Z22backward_hidden_kernelPKdS0_S0_S0_PdS1_ddi)
        /*00c8*/ 	.short	0x0380
        /*00ca*/ 	.short	0x0044


	//----- nvinfo : EIATTR_SW_WAR
	.align		4
.L_79:
        /*00cc*/ 	.byte	0x04, 0x36
        /*00ce*/ 	.short	(.L_81 - .L_80)
.L_80:
        /*00d0*/ 	.word	0x00000008
.L_81:


//--------------------- .nv.info._Z21forward_output_kernelPKdS0_S0_Pdi --------------------------
	.section	.nv.info._Z21forward_output_kernelPKdS0_S0_Pdi,"",@"SHT_CUDA_INFO"
	.sectionflags	@""
	.align	4


	//----- nvinfo : EIATTR_CUDA_API_VERSION
	.align		4
        /*0000*/ 	.byte	0x04, 0x37
        /*0002*/ 	.short	(.L_83 - .L_82)
.L_82:
        /*0004*/ 	.word	0x00000082


	//----- nvinfo : EIATTR_KPARAM_INFO
	.align		4
.L_83:
        /*0008*/ 	.byte	0x04, 0x17
        /*000a*/ 	.short	(.L_85 - .L_84)
.L_84:
        /*000c*/ 	.word	0x00000000
        /*0010*/ 	.short	0x0004
        /*0012*/ 	.short	0x0020
        /*0014*/ 	.byte	0x00, 0xf0, 0x11, 0x00


	//----- nvinfo : EIATTR_KPARAM_INFO
	.align		4
.L_85:
        /*0018*/ 	.byte	0x04, 0x17
        /*001a*/ 	.short	(.L_87 - .L_86)
.L_86:
        /*001c*/ 	.word	0x00000000
        /*0020*/ 	.short	0x0003
        /*0022*/ 	.short	0x0018
        /*0024*/ 	.byte	0x00, 0xf5, 0x21, 0x00


	//----- nvinfo : EIATTR_KPARAM_INFO
	.align		4
.L_87:
        /*0028*/ 	.byte	0x04, 0x17
        /*002a*/ 	.short	(.L_89 - .L_88)
.L_88:
        /*002c*/ 	.word	0x00000000
        /*0030*/ 	.short	0x0002
        /*0032*/ 	.short	0x0010
        /*0034*/ 	.byte	0x00, 0xf5, 0x21, 0x00


	//----- nvinfo : EIATTR_KPARAM_INFO
	.align		4
.L_89:
        /*0038*/ 	.byte	0x04, 0x17
        /*003a*/ 	.short	(.L_91 - .L_90)
.L_90:
        /*003c*/ 	.word	0x00000000
        /*0040*/ 	.short	0x0001
        /*0042*/ 	.short	0x0008
        /*0044*/ 	.byte	0x00, 0xf5, 0x21, 0x00


	//----- nvinfo : EIATTR_KPARAM_INFO
	.align		4
.L_91:
        /*0048*/ 	.byte	0x04, 0x17
        /*004a*/ 	.short	(.L_93 - .L_92)
.L_92:
        /*004c*/ 	.word	0x00000000
        /*0050*/ 	.short	0x0000
        /*0052*/ 	.short	0x0000
        /*0054*/ 	.byte	0x00, 0xf5, 0x21, 0x00


	//----- nvinfo : EIATTR_SPARSE_MMA_MASK
	.align		4
.L_93:
        /*0058*/ 	.byte	0x03, 0x50
        /*005a*/ 	.short	0x0000


	//----- nvinfo : EIATTR_MAXREG_COUNT
	.align		4
        /*005c*/ 	.byte	0x03, 0x1b
        /*005e*/ 	.short	0x00ff


	//----- nvinfo : EIATTR_NUM_BARRIERS
	.align		4
        /*0060*/ 	.byte	0x02, 0x4c
        /*0062*/ 	.byte	0x01
	.zero		1


	//----- nvinfo : EIATTR_MERCURY_ISA_VERSION
	.align		4
        /*0064*/ 	.byte	0x03, 0x5f
        /*0066*/ 	.short	0x0101


	//----- nvinfo : EIATTR_VRC_CTA_INIT_COUNT
	.align		4
        /*0068*/ 	.byte	0x02, 0x4a
	.zero		1
	.zero		1


	//----- nvinfo : EIATTR_EXIT_INSTR_OFFSETS
	.align		4
        /*006c*/ 	.byte	0x04, 0x1c
        /*006e*/ 	.short	(.L_95 - .L_94)


	//   ....[0]....
.L_94:
        /*0070*/ 	.word	0x00000280


	//   ....[1]....
        /*0074*/ 	.word	0x00000320


	//----- nvinfo : EIATTR_CBANK_PARAM_SIZE
	.align		4
.L_95:
        /*0078*/ 	.byte	0x03, 0x19
        /*007a*/ 	.short	0x0024


	//----- nvinfo : EIATTR_PARAM_CBANK
	.align		4
        /*007c*/ 	.byte	0x04, 0x0a
        /*007e*/ 	.short	(.L_97 - .L_96)
	.align		4
.L_96:
        /*0080*/ 	.word	index@(.nv.constant0._Z21forward_output_kernelPKdS0_S0_Pdi)
        /*0084*/ 	.short	0x0380
        /*0086*/ 	.short	0x0024


	//----- nvinfo : EIATTR_SW_WAR
	.align		4
.L_97:
        /*0088*/ 	.byte	0x04, 0x36
        /*008a*/ 	.short	(.L_99 - .L_98)
.L_98:
        /*008c*/ 	.word	0x00000008
.L_99:


//--------------------- .nv.info._Z21forward_hidden_kernelPKdS0_S0_Pdi --------------------------
	.section	.nv.info._Z21forward_hidden_kernelPKdS0_S0_Pdi,"",@"SHT_CUDA_INFO"
	.sectionflags	@""
	.align	4


	//----- nvinfo : EIATTR_CUDA_API_VERSION
	.align		4
        /*0000*/ 	.byte	0x04, 0x37
        /*0002*/ 	.short	(.L_101 - .L_100)
.L_100:
        /*0004*/ 	.word	0x00000082


	//----- nvinfo : EIATTR_KPARAM_INFO
	.align		4
.L_101:
        /*0008*/ 	.byte	0x04, 0x17
        /*000a*/ 	.short	(.L_103 - .L_102)
.L_102:
        /*000c*/ 	.word	0x00000000
        /*0010*/ 	.short	0x0004
        /*0012*/ 	.short	0x0020
        /*0014*/ 	.byte	0x00, 0xf0, 0x11, 0x00


	//----- nvinfo : EIATTR_KPARAM_INFO
	.align		4
.L_103:
        /*0018*/ 	.byte	0x04, 0x17
        /*001a*/ 	.short	(.L_105 - .L_104)
.L_104:
        /*001c*/ 	.word	0x00000000
        /*0020*/ 	.short	0x0003
        /*0022*/ 	.short	0x0018
        /*0024*/ 	.byte	0x00, 0xf5, 0x21, 0x00


	//----- nvinfo : EIATTR_KPARAM_INFO
	.align		4
.L_105:
        /*0028*/ 	.byte	0x04, 0x17
        /*002a*/ 	.short	(.L_107 - .L_106)
.L_106:
        /*002c*/ 	.word	0x00000000
        /*0030*/ 	.short	0x0002
        /*0032*/ 	.short	0x0010
        /*0034*/ 	.byte	0x00, 0xf5, 0x21, 0x00


	//----- nvinfo : EIATTR_KPARAM_INFO
	.align		4
.L_107:
        /*0038*/ 	.byte	0x04, 0x17
        /*003a*/ 	.short	(.L_109 - .L_108)
.L_108:
        /*003c*/ 	.word	0x00000000
        /*0040*/ 	.short	0x0001
        /*0042*/ 	.short	0x0008
        /*0044*/ 	.byte	0x00, 0xf5, 0x21, 0x00


	//----- nvinfo : EIATTR_KPARAM_INFO
	.align		4
.L_109:
        /*0048*/ 	.byte	0x04, 0x17
        /*004a*/ 	.short	(.L_111 - .L_110)
.L_110:
        /*004c*/ 	.word	0x00000000
        /*0050*/ 	.short	0x0000
        /*0052*/ 	.short	0x0000
        /*0054*/ 	.byte	0x00, 0xf5, 0x21, 0x00


	//----- nvinfo : EIATTR_SPARSE_MMA_MASK
	.align		4
.L_111:
        /*0058*/ 	.byte	0x03, 0x50
        /*005a*/ 	.short	0x0000


	//----- nvinfo : EIATTR_MAXREG_COUNT
	.align		4
        /*005c*/ 	.byte	0x03, 0x1b
        /*005e*/ 	.short	0x00ff


	//----- nvinfo : EIATTR_MERCURY_ISA_VERSION
	.align		4
        /*0060*/ 	.byte	0x03, 0x5f
        /*0062*/ 	.short	0x0101


	//----- nvinfo : EIATTR_VRC_CTA_INIT_COUNT
	.align		4
        /*0064*/ 	.byte	0x02, 0x4a
	.zero		1
	.zero		1


	//----- nvinfo : EIATTR_EXIT_INSTR_OFFSETS
	.align		4
        /*0068*/ 	.byte	0x04, 0x1c
        /*006a*/ 	.short	(.L_113 - .L_112)


	//   ....[0]....
.L_112:
        /*006c*/ 	.word	0x00000070


	//   ....[1]....
        /*0070*/ 	.word	0x000004f0


	//----- nvinfo : EIATTR_CRS_STACK_SIZE
	.align		4
.L_113:
        /*0074*/ 	.byte	0x04, 0x1e
        /*0076*/ 	.short	(.L_115 - .L_114)
.L_114:
        /*0078*/ 	.word	0x00000000


	//----- nvinfo : EIATTR_CBANK_PARAM_SIZE
	.align		4
.L_115:
        /*007c*/ 	.byte	0x03, 0x19
        /*007e*/ 	.short	0x0024


	//----- nvinfo : EIATTR_PARAM_CBANK
	.align		4
        /*0080*/ 	.byte	0x04, 0x0a
        /*0082*/ 	.short	(.L_117 - .L_116)
	.align		4
.L_116:
        /*0084*/ 	.word	index@(.nv.constant0._Z21forward_hidden_kernelPKdS0_S0_Pdi)
        /*0088*/ 	.short	0x0380
        /*008a*/ 	.short	0x0024


	//----- nvinfo : EIATTR_SW_WAR
	.align		4
.L_117:
        /*008c*/ 	.byte	0x04, 0x36
        /*008e*/ 	.short	(.L_119 - .L_118)
.L_118:
        /*0090*/ 	.word	0x00000008
.L_119:


//--------------------- .nv.callgraph             --------------------------
	.section	.nv.callgraph,"",@"SHT_CUDA_CALLGRAPH"
	.align	4
	.sectionentsize	8
	.align		4
        /*0000*/ 	.word	0x00000000
	.align		4
        /*0004*/ 	.word	0xffffffff
	.align		4
        /*0008*/ 	.word	0x00000000
	.align		4
        /*000c*/ 	.word	0xfffffffe
	.align		4
        /*0010*/ 	.word	0x00000000
	.align		4
        /*0014*/ 	.word	0xfffffffd
	.align		4
        /*0018*/ 	.word	0x00000000
	.align		4
        /*001c*/ 	.word	0xfffffffc


//--------------------- .text._Z22backward_output_kernelPKdPdS1_ddi --------------------------
	.section	.text._Z22backward_output_kernelPKdPdS1_ddi,"ax",@progbits
	.align	128
        .global         _Z22backward_output_kernelPKdPdS1_ddi
        .type           _Z22backward_output_kernelPKdPdS1_ddi,@function
        .size           _Z22backward_output_kernelPKdPdS1_ddi,(.L_x_40 - _Z22backward_output_kernelPKdPdS1_ddi)
        .other          _Z22backward_output_kernelPKdPdS1_ddi,@"STO_CUDA_ENTRY STV_DEFAULT"
_Z22backward_output_kernelPKdPdS1_ddi:
.text._Z22backward_output_kernelPKdPdS1_ddi:
[----:B------:R-:W-:Y:S01]  /*0000*/  LDC R1, c[0x0][0x37c] ;  /* 0x0000df00ff017b82 */ /* 0x000fe20000000800 */
[----:B------:R-:W0:Y:S07]  /*0010*/  S2R R0, SR_TID.X ;  /* 0x0000000000007919 */ /* 0x000e2e0000002100 */
[----:B------:R-:W0:Y:S01]  /*0020*/  S2UR UR4, SR_CTAID.X ;  /* 0x00000000000479c3 */ /* 0x000e220000002500 */
[----:B------:R-:W1:Y:S01]  /*0030*/  LDCU UR5, c[0x0][0x3a8] ;  /* 0x00007500ff0577ac */ /* 0x000e620008000800 */
[----:B------:R-:W-:Y:S06]  /*0040*/  BSSY.RECONVERGENT B0, `(.L_x_0) ;  /* 0x0000012000007945 */ /* 0x000fec0003800200 */
[----:B------:R-:W0:Y:S02]  /*0050*/  LDC R3, c[0x0][0x360] ;  /* 0x0000d800ff037b82 */ /* 0x000e240000000800 */
[----:B0-----:R-:W-:-:S05]  /*0060*/  IMAD R3, R3, UR4, R0 ;  /* 0x0000000403037c24 */ /* 0x001fca000f8e0200 */
[C---:B-1----:R-:W-:Y:S01]  /*0070*/  ISETP.GE.AND P0, PT, R3.reuse, UR5, PT ;  /* 0x0000000503007c0c */ /* 0x042fe2000bf06270 */
[----:B------:R-:W0:Y:S01]  /*0080*/  LDCU.64 UR4, c[0x0][0x358] ;  /* 0x00006b00ff0477ac */ /* 0x000e220008000a00 */
[----:B------:R-:W-:-:S11]  /*0090*/  ISETP.NE.AND P1, PT, R3, RZ, PT ;  /* 0x000000ff0300720c */ /* 0x000fd60003f25270 */
[----:B------:R-:W-:Y:S05]  /*00a0*/  @P0 BRA `(.L_x_1) ;  /* 0x00000000002c0947 */ /* 0x000fea0003800000 */
[----:B------:R-:W1:Y:S01]  /*00b0*/  LDC.64 R4, c[0x0][0x380] ;  /* 0x0000e000ff047b82 */ /* 0x000e620000000a00 */
[----:B------:R-:W2:Y:S07]  /*00c0*/  LDCU.64 UR6, c[0x0][0x398] ;  /* 0x00007300ff0677ac */ /* 0x000eae0008000a00 */
[----:B------:R-:W3:Y:S01]  /*00d0*/  LDC.64 R6, c[0x0][0x388] ;  /* 0x0000e200ff067b82 */ /* 0x000ee20000000a00 */
[----:B-1----:R-:W-:-:S06]  /*00e0*/  IMAD.WIDE R4, R3, 0x8, R4 ;  /* 0x0000000803047825 */ /* 0x002fcc00078e0204 */
[----:B0-----:R-:W4:Y:S01]  /*00f0*/  LDG.E.64 R4, desc[UR4][R4.64] ;  /* 0x0000000404047981 */ /* 0x001f22000c1e1b00 */
[----:B---3--:R-:W-:Y:S02]  /*0100*/  IMAD.WIDE R6, R3, 0x8, R6 ;  /* 0x0000000803067825 */ /* 0x008fe400078e0206 */
[----:B------:R-:W2:Y:S03]  /*0110*/  LDC.64 R2, c[0x0][0x3a0] ;  /* 0x0000e800ff027b82 */ /* 0x000ea60000000a00 */
[----:B------:R-:W4:Y:S01]  /*0120*/  LDG.E.64 R8, desc[UR4][R6.64] ;  /* 0x0000000406087981 */ /* 0x000f22000c1e1b00 */
[----:B--2---:R-:W-:-:S08]  /*0130*/  DMUL R2, R2, UR6 ;  /* 0x0000000602027c28 */ /* 0x004fd00008000000 */
[----:B----4-:R-:W-:-:S07]  /*0140*/  DFMA R2, -R2, R4, R8 ;  /* 0x000000040202722b */ /* 0x010fce0000000108 */
[----:B------:R1:W-:Y:S04]  /*0150*/  STG.E.64 desc[UR4][R6.64], R2 ;  /* 0x0000000206007986 */ /* 0x0003e8000c101b04 */
.L_x_1:
[----:B0-----:R-:W-:Y:S05]  /*0160*/  BSYNC.RECONVERGENT B0 ;  /* 0x0000000000007941 */ /* 0x001fea0003800200 */
.L_x_0:
[----:B------:R-:W-:Y:S05]  /*0170*/  @P1 EXIT ;  /* 0x000000000000194d */ /* 0x000fea0003800000 */
[----:B-1----:R-:W0:Y:S01]  /*0180*/  LDC.64 R2, c[0x0][0x390] ;  /* 0x0000e400ff027b82 */ /* 0x002e220000000a00 */
[----:B------:R-:W1:Y:S07]  /*0190*/  LDCU.64 UR6, c[0x0][0x398] ;  /* 0x00007300ff0677ac */ /* 0x000e6e0008000a00 */
[----:B------:R-:W1:Y:S01]  /*01a0*/  LDC.64 R6, c[0x0][0x3a0] ;  /* 0x0000e800ff067b82 */ /* 0x000e620000000a00 */
[----:B0-----:R-:W1:Y:S02]  /*01b0*/  LDG.E.64 R4, desc[UR4][R2.64] ;  /* 0x0000000402047981 */ /* 0x001e64000c1e1b00 */
[----:B-1----:R-:W-:-:S07]  /*01c0*/  DFMA R4, R6, -UR6, R4 ;  /* 0x8000000606047c2b */ /* 0x002fce0008000004 */
[----:B------:R-:W-:Y:S01]  /*01d0*/  STG.E.64 desc[UR4][R2.64], R4 ;  /* 0x0000000402007986 */ /* 0x000fe2000c101b04 */
[----:B------:R-:W-:Y:S05]  /*01e0*/  EXIT ;  /* 0x000000000000794d */ /* 0x000fea0003800000 */
.L_x_2:
[----:B------:R-:W-:-:S00]  /*01f0*/  BRA `(.L_x_2) ;  /* 0xfffffffc00fc7947 */ /* 0x000fc0000383ffff */
[----:B------:R-:W-:-:S00]  /*0200*/  NOP ;  /* 0x0000000000007918 */ /* 0x000fc00000000000 */
[----:B------:R-:W-:-:S00]  /*0210*/  NOP ;  /* 0x0000000000007918 */ /* 0x000fc00000000000 */
[----:B------:R-:W-:-:S00]  /*0220*/  NOP ;  /* 0x0000000000007918 */ /* 0x000fc00000000000 */
[----:B------:R-:W-:-:S00]  /*0230*/  NOP ;  /* 0x0000000000007918 */ /* 0x000fc00000000000 */
[----:B------:R-:W-:-:S00]  /*0240*/  NOP ;  /* 0x0000000000007918 */ /* 0x000fc00000000000 */
[----:B------:R-:W-:-:S00]  /*0250*/  NOP ;  /* 0x0000000000007918 */ /* 0x000fc00000000000 */
[----:B------:R-:W-:-:S00]  /*0260*/  NOP ;  /* 0x0000000000007918 */ /* 0x000fc00000000000 */
[----:B------:R-:W-:-:S00]  /*0270*/  NOP ;  /* 0x0000000000007918 */ /* 0x000fc00000000000 */
.L_x_40:


//--------------------- .text._Z22backward_hidden_kernelPKdS0_S0_S0_PdS1_ddi --------------------------
	.section	.text._Z22backward_hidden_kernelPKdS0_S0_S0_PdS1_ddi,"ax",@progbits
	.align	128
        .global         _Z22backward_hidden_kernelPKdS0_S0_S0_PdS1_ddi
        .type           _Z22backward_hidden_kernelPKdS0_S0_S0_PdS1_ddi,@function
        .size           _Z22backward_hidden_kernelPKdS0_S0_S0_PdS1_ddi,(.L_x_37 - _Z22backward_hidden_kernelPKdS0_S0_S0_PdS1_ddi)
        .other          _Z22backward_hidden_kernelPKdS0_S0_S0_PdS1_ddi,@"STO_CUDA_ENTRY STV_DEFAULT"
_Z22backward_hidden_kernelPKdS0_S0_S0_PdS1_ddi:
.text._Z22backward_hidden_kernelPKdS0_S0_S0_PdS1_ddi:
[----:B------:R-:W-:Y:S01]  /*0000*/  LDC R1, c[0x0][0x37c] ;  /* 0x0000df00ff017b82 */ /* 0x000fe20000000800 */
[----:B------:R-:W0:Y:S07]  /*0010*/  S2R R0, SR_TID.X ;  /* 0x0000000000007919 */ /* 0x000e2e0000002100 */
[----:B------:R-:W0:Y:S01]  /*0020*/  S2UR UR4, SR_CTAID.X ;  /* 0x00000000000479c3 */ /* 0x000e220000002500 */
[----:B------:R-:W1:Y:S07]  /*0030*/  LDCU UR5, c[0x0][0x3c0] ;  /* 0x00007800ff0577ac */ /* 0x000e6e0008000800 */
[----:B------:R-:W0:Y:S02]  /*0040*/  LDC R3, c[0x0][0x360] ;  /* 0x0000d800ff037b82 */ /* 0x000e240000000800 */
[----:B0-----:R-:W-:-:S05]  /*0050*/  IMAD R3, R3, UR4, R0 ;  /* 0x0000000403037c24 */ /* 0x001fca000f8e0200 */
[----:B-1----:R-:W-:-:S13]  /*0060*/  ISETP.GE.AND P0, PT, R3, UR5, PT ;  /* 0x0000000503007c0c */ /* 0x002fda000bf06270 */
[----:B------:R-:W-:Y:S05]  /*0070*/  @P0 EXIT ;  /* 0x000000000000094d */ /* 0x000fea0003800000 */
[----:B------:R-:W0:Y:S01]  /*0080*/  LDC.64 R4, c[0x0][0x388] ;  /* 0x0000e200ff047b82 */ /* 0x000e220000000a00 */
[----:B------:R-:W1:Y:S01]  /*0090*/  LDCU.64 UR4, c[0x0][0x358] ;  /* 0x00006b00ff0477ac */ /* 0x000e620008000a00 */
[----:B------:R-:W-:-:S06]  /*00a0*/  IMAD.SHL.U32 R26, R3, 0x2, RZ ;  /* 0x00000002031a7824 */ /* 0x000fcc00078e00ff */
[----:B------:R-:W2:Y:S08]  /*00b0*/  LDC.64 R16, c[0x0][0x380] ;  /* 0x0000e000ff107b82 */ /* 0x000eb00000000a00 */
[----:B------:R-:W3:Y:S01]  /*00c0*/  LDC.64 R10, c[0x0][0x390] ;  /* 0x0000e400ff0a7b82 */ /* 0x000ee20000000a00 */
[----:B0-----:R-:W-:-:S05]  /*00d0*/  IMAD.WIDE R4, R26, 0x8, R4 ;  /* 0x000000081a047825 */ /* 0x001fca00078e0204 */
[----:B-1----:R-:W4:Y:S04]  /*00e0*/  LDG.E.64 R14, desc[UR4][R4.64+0x8] ;  /* 0x00000804040e7981 */ /* 0x002f28000c1e1b00 */
[----:B--2---:R-:W4:Y:S04]  /*00f0*/  LDG.E.64 R12, desc[UR4][R16.64+0x8] ;  /* 0x00000804100c7981 */ /* 0x004f28000c1e1b00 */
[----:B------:R-:W2:Y:S04]  /*0100*/  LDG.E.64 R6, desc[UR4][R16.64] ;  /* 0x0000000410067981 */ /* 0x000ea8000c1e1b00 */
[----:B------:R-:W2:Y:S01]  /*0110*/  LDG.E.64 R8, desc[UR4][R4.64] ;  /* 0x0000000404087981 */ /* 0x000ea2000c1e1b00 */
[----:B---3--:R-:W-:-:S05]  /*0120*/  IMAD.WIDE R10, R3, 0x8, R10 ;  /* 0x00000008030a7825 */ /* 0x008fca00078e020a */
[----:B------:R-:W3:Y:S01]  /*0130*/  LDG.E.64 R18, desc[UR4][R10.64] ;  /* 0x000000040a127981 */ /* 0x000ee2000c1e1b00 */
[----:B------:R-:W-:Y:S01]  /*0140*/  BSSY.RECONVERGENT B0, `(.L_x_3) ;  /* 0x0000028000007945 */ /* 0x000fe20003800200 */
[----:B----4-:R-:W-:-:S08]  /*0150*/  DMUL R12, R12, R14 ;  /* 0x0000000e0c0c7228 */ /* 0x010fd00000000000 */
[----:B--2---:R-:W-:-:S08]  /*0160*/  DFMA R12, R6, R8, R12 ;  /* 0x00000008060c722b */ /* 0x004fd0000000000c */
[----:B---3--:R-:W-:-:S08]  /*0170*/  DADD R12, R12, R18 ;  /* 0x000000000c0c7229 */ /* 0x008fd00000000012 */
[----:B------:R-:W-:Y:S01]  /*0180*/  DSETP.GEU.AND P0, PT, R12, -10, PT ;  /* 0xc02400000c00742a */ /* 0x000fe20003f0e000 */
[----:B------:R-:W-:Y:S02]  /*0190*/  IMAD.MOV.U32 R14, RZ, RZ, 0x0 ;  /* 0x00000000ff0e7424 */ /* 0x000fe400078e00ff */
[----:B------:R-:W-:-:S11]  /*01a0*/  IMAD.MOV.U32 R15, RZ, RZ, 0x40d57c40 ;  /* 0x40d57c40ff0f7424 */ /* 0x000fd600078e00ff */
[----:B------:R-:W-:Y:S05]  /*01b0*/  @!P0 BRA `(.L_x_4) ;  /* 0x0000000000808947 */ /* 0x000fea0003800000 */
[----:B------:R-:W-:Y:S01]  /*01c0*/  DSETP.GT.AND P0, PT, R12, 10, PT ;  /* 0x402400000c00742a */ /* 0x000fe20003f04000 */
[----:B------:R-:W-:Y:S02]  /*01d0*/  IMAD.MOV.U32 R14, RZ, RZ, -0x6507c195 ;  /* 0x9af83e6bff0e7424 */ /* 0x000fe400078e00ff */
[----:B------:R-:W-:-:S11]  /*01e0*/  IMAD.MOV.U32 R15, RZ, RZ, 0x3ff0002f ;  /* 0x3ff0002fff0f7424 */ /* 0x000fd600078e00ff */
[----:B------:R-:W-:Y:S05]  /*01f0*/  @P0 BRA `(.L_x_4) ;  /* 0x0000000000700947 */ /* 0x000fea0003800000 */
[----:B------:R-:W0:Y:S01]  /*0200*/  MUFU.RCP64H R15, -6 ;  /* 0xc0180000000f7908 */ /* 0x000e220000001800 */
[----:B------:R-:W-:Y:S01]  /*0210*/  MOV R20, 0x0 ;  /* 0x0000000000147802 */ /* 0x000fe20000000f00 */
[----:B------:R-:W-:Y:S01]  /*0220*/  IMAD.MOV.U32 R21, RZ, RZ, 0x40180000 ;  /* 0x40180000ff157424 */ /* 0x000fe200078e00ff */
[----:B------:R-:W-:Y:S01]  /*0230*/  DMUL R18, R12, R12 ;  /* 0x0000000c0c127228 */ /* 0x000fe20000000000 */
[----:B------:R-:W-:Y:S01]  /*0240*/  IMAD.MOV.U32 R14, RZ, RZ, 0x1 ;  /* 0x00000001ff0e7424 */ /* 0x000fe200078e00ff */
[----:B------:R-:W-:Y:S05]  /*0250*/  BSSY.RECONVERGENT B1, `(.L_x_5) ;  /* 0x0000014000017945 */ /* 0x000fea0003800200 */
[----:B0-----:R-:W-:-:S08]  /*0260*/  DFMA R16, R14, R20, 1 ;  /* 0x3ff000000e10742b */ /* 0x001fd00000000014 */
[----:B------:R-:W-:-:S08]  /*0270*/  DFMA R16, R16, R16, R16 ;  /* 0x000000101010722b */ /* 0x000fd00000000010 */
[----:B------:R-:W-:Y:S02]  /*0280*/  DFMA R14, R14, R16, R14 ;  /* 0x000000100e0e722b */ /* 0x000fe4000000000e */
[C---:B------:R-:W-:Y:S02]  /*0290*/  DMUL R16, R12.reuse, R18 ;  /* 0x000000120c107228 */ /* 0x040fe40000000000 */
[----:B------:R-:W-:-:S04]  /*02a0*/  DADD R12, -R12, 1 ;  /* 0x3ff000000c0c7429 */ /* 0x000fc80000000100 */
[----:B------:R-:W-:-:S04]  /*02b0*/  DFMA R20, R14, R20, 1 ;  /* 0x3ff000000e14742b */ /* 0x000fc80000000014 */
[----:B------:R-:W-:Y:S01]  /*02c0*/  FSETP.GEU.AND P1, PT, |R17|, 6.5827683646048100446e-37, PT ;  /* 0x036000001100780b */ /* 0x000fe20003f2e200 */
[----:B------:R-:W-:-:S03]  /*02d0*/  DFMA R12, R18, 0.5, R12 ;  /* 0x3fe00000120c782b */ /* 0x000fc6000000000c */
[----:B------:R-:W-:-:S08]  /*02e0*/  DFMA R14, R14, R20, R14 ;  /* 0x000000140e0e722b */ /* 0x000fd0000000000e */
[----:B------:R-:W-:-:S08]  /*02f0*/  DMUL R20, R16, R14 ;  /* 0x0000000e10147228 */ /* 0x000fd00000000000 */
[----:B------:R-:W-:-:S08]  /*0300*/  DFMA R22, R20, 6, R16 ;  /* 0x401800001416782b */ /* 0x000fd00000000010 */
[----:B------:R-:W-:-:S10]  /*0310*/  DFMA R14, R14, R22, R20 ;  /* 0x000000160e0e722b */ /* 0x000fd40000000014 */
[----:B------:R-:W-:-:S05]  /*0320*/  FFMA R0, RZ, -2.375, R15 ;  /* 0xc0180000ff007823 */ /* 0x000fca000000000f */
[----:B------:R-:W-:-:S13]  /*0330*/  FSETP.GT.AND P0, PT, |R0|, 1.469367938527859385e-39, PT ;  /* 0x001000000000780b */ /* 0x000fda0003f04200 */
[----:B------:R-:W-:Y:S05]  /*0340*/  @P0 BRA P1, `(.L_x_6) ;  /* 0x0000000000100947 */ /* 0x000fea0000800000 */
[----:B------:R-:W-:-:S07]  /*0350*/  MOV R2, 0x370 ;  /* 0x0000037000027802 */ /* 0x000fce0000000f00 */
[----:B------:R-:W-:Y:S05]  /*0360*/  CALL.REL.NOINC `($__internal_1_$__cuda_sm20_div_rn_f64_full) ;  /* 0x0000000400647944 */ /* 0x000fea0003c00000 */
[----:B------:R-:W-:Y:S02]  /*0370*/  IMAD.MOV.U32 R14, RZ, RZ, R20 ;  /* 0x000000ffff0e7224 */ /* 0x000fe400078e0014 */
[----:B------:R-:W-:-:S07]  /*0380*/  IMAD.MOV.U32 R15, RZ, RZ, R21 ;  /* 0x000000ffff0f7224 */ /* 0x000fce00078e0015 */
.L_x_6:
[----:B------:R-:W-:Y:S05]  /*0390*/  BSYNC.RECONVERGENT B1 ;  /* 0x0000000000017941 */ /* 0x000fea0003800200 */
.L_x_5:
[----:B------:R-:W-:-:S08]  /*03a0*/  DADD R12, R12, R14 ;  /* 0x000000000c0c7229 */ /* 0x000fd0000000000e */
[----:B------:R-:W-:-:S11]  /*03b0*/  DADD R14, R12, 1 ;  /* 0x3ff000000c0e7429 */ /* 0x000fd60000000000 */
.L_x_4:
[----:B------:R-:W-:Y:S05]  /*03c0*/  BSYNC.RECONVERGENT B0 ;  /* 0x0000000000007941 */ /* 0x000fea0003800200 */
.L_x_3:
[----:B------:R-:W0:Y:S01]  /*03d0*/  MUFU.RCP64H R13, R15 ;  /* 0x0000000f000d7308 */ /* 0x000e220000001800 */
[----:B------:R-:W-:Y:S01]  /*03e0*/  IADD3 R12, PT, PT, R15, 0x300402, RZ ;  /* 0x003004020f0c7810 */ /* 0x000fe20007ffe0ff */
[----:B------:R-:W-:Y:S03]  /*03f0*/  BSSY.RECONVERGENT B0, `(.L_x_7) ;  /* 0x000000e000007945 */ /* 0x000fe60003800200 */
[----:B------:R-:W-:Y:S02]  /*0400*/  FSETP.GEU.AND P0, PT, |R12|, 5.8789094863358348022e-39, PT ;  /* 0x004004020c00780b */ /* 0x000fe40003f0e200 */
[----:B0-----:R-:W-:-:S08]  /*0410*/  DFMA R16, R12, -R14, 1 ;  /* 0x3ff000000c10742b */ /* 0x001fd0000000080e */
[----:B------:R-:W-:-:S08]  /*0420*/  DFMA R16, R16, R16, R16 ;  /* 0x000000101010722b */ /* 0x000fd00000000010 */
[----:B------:R-:W-:-:S08]  /*0430*/  DFMA R16, R12, R16, R12 ;  /* 0x000000100c10722b */ /* 0x000fd0000000000c */
[----:B------:R-:W-:-:S08]  /*0440*/  DFMA R18, R16, -R14, 1 ;  /* 0x3ff000001012742b */ /* 0x000fd0000000080e */
[----:B------:R-:W-:Y:S01]  /*0450*/  DFMA R16, R16, R18, R16 ;  /* 0x000000121010722b */ /* 0x000fe20000000010 */
[----:B------:R-:W-:Y:S10]  /*0460*/  @P0 BRA `(.L_x_8) ;  /* 0x0000000000180947 */ /* 0x000ff40003800000 */
[----:B------:R-:W-:Y:S01]  /*0470*/  LOP3.LUT R0, R15, 0x7fffffff, RZ, 0xc0, !PT ;  /* 0x7fffffff0f007812 */ /* 0x000fe200078ec0ff */
[----:B------:R-:W-:Y:S02]  /*0480*/  IMAD.MOV.U32 R12, RZ, RZ, R14 ;  /* 0x000000ffff0c7224 */ /* 0x000fe400078e000e */
[----:B------:R-:W-:Y:S02]  /*0490*/  IMAD.MOV.U32 R13, RZ, RZ, R15 ;  /* 0x000000ffff0d7224 */ /* 0x000fe400078e000f */
[----:B------:R-:W-:Y:S01]  /*04a0*/  VIADD R16, R0, 0xfff00000 ;  /* 0xfff0000000107836 */ /* 0x000fe20000000000 */
[----:B------:R-:W-:-:S07]  /*04b0*/  MOV R0, 0x4d0 ;  /* 0x000004d000007802 */ /* 0x000fce0000000f00 */
[----:B------:R-:W-:Y:S05]  /*04c0*/  CALL.REL.NOINC `($__internal_0_$__cuda_sm20_dblrcp_rn_slowpath_v3) ;  /* 0x0000000000647944 */ /* 0x000fea0003c00000 */
.L_x_8:
[----:B------:R-:W-:Y:S05]  /*04d0*/  BSYNC.RECONVERGENT B0 ;  /* 0x0000000000007941 */ /* 0x000fea0003800200 */
.L_x_7:
[----:B------:R-:W0:Y:S01]  /*04e0*/  LDC.64 R14, c[0x0][0x398] ;  /* 0x0000e600ff0e7b82 */ /* 0x000e220000000a00 */
[----:B------:R-:W1:Y:S01]  /*04f0*/  LDCU.128 UR8, c[0x0][0x3b0] ;  /* 0x00007600ff0877ac */ /* 0x000e620008000c00 */
[----:B------:R-:W-:-:S06]  /*0500*/  DADD R12, -R16, 1 ;  /* 0x3ff00000100c7429 */ /* 0x000fcc0000000100 */
[----:B------:R-:W2:Y:S01]  /*0510*/  LDC.64 R18, c[0x0][0x3a0] ;  /* 0x0000e800ff127b82 */ /* 0x000ea20000000a00 */
[----:B0-----:R-:W-:-:S06]  /*0520*/  IMAD.WIDE R14, R3, 0x8, R14 ;  /* 0x00000008030e7825 */ /* 0x001fcc00078e020e */
[----:B------:R-:W1:Y:S01]  /*0530*/  LDG.E.64 R14, desc[UR4][R14.64] ;  /* 0x000000040e0e7981 */ /* 0x000e62000c1e1b00 */
[----:B------:R-:W-:Y:S01]  /*0540*/  DMUL R12, R12, R16 ;  /* 0x000000100c0c7228 */ /* 0x000fe20000000000 */
[----:B--2---:R-:W-:Y:S01]  /*0550*/  IMAD.WIDE R26, R26, 0x8, R18 ;  /* 0x000000081a1a7825 */ /* 0x004fe200078e0212 */
[----:B-1----:R-:W-:Y:S01]  /*0560*/  DMUL R16, R14, UR8 ;  /* 0x000000080e107c28 */ /* 0x002fe20008000000 */
[----:B------:R-:W0:Y:S07]  /*0570*/  LDC.64 R14, c[0x0][0x3a8] ;  /* 0x0000ea00ff0e7b82 */ /* 0x000e2e0000000a00 */
[----:B------:R-:W-:-:S02]  /*0580*/  DMUL R12, R12, R16 ;  /* 0x000000100c0c7228 */ /* 0x000fc40000000000 */
[----:B------:R-:W1:Y:S06]  /*0590*/  LDC.64 R16, c[0x0][0x380] ;  /* 0x0000e000ff107b82 */ /* 0x000e6c0000000a00 */
[----:B------:R-:W-:-:S08]  /*05a0*/  DMUL R12, R12, UR10 ;  /* 0x0000000a0c0c7c28 */ /* 0x000fd00008000000 */
[----:B------:R-:W-:-:S07]  /*05b0*/  DFMA R6, -R6, R12, R8 ;  /* 0x0000000c0606722b */ /* 0x000fce0000000108 */
[----:B------:R-:W-:Y:S04]  /*05c0*/  STG.E.64 desc[UR4][R26.64], R6 ;  /* 0x000000061a007986 */ /* 0x000fe8000c101b04 */
[----:B------:R-:W2:Y:S04]  /*05d0*/  LDG.E.64 R4, desc[UR4][R4.64+0x8] ;  /* 0x0000080404047981 */ /* 0x000ea8000c1e1b00 */
[----:B-1----:R-:W2:Y:S02]  /*05e0*/  LDG.E.64 R8, desc[UR4][R16.64+0x8] ;  /* 0x0000080410087981 */ /* 0x002ea4000c1e1b00 */
[----:B--2---:R-:W-:-:S07]  /*05f0*/  DFMA R8, -R12, R8, R4 ;  /* 0x000000080c08722b */ /* 0x004fce0000000104 */
[----:B------:R-:W-:Y:S04]  /*0600*/  STG.E.64 desc[UR4][R26.64+0x8], R8 ;  /* 0x000008081a007986 */ /* 0x000fe8000c101b04 */
[----:B------:R-:W2:Y:S01]  /*0610*/  LDG.E.64 R10, desc[UR4][R10.64] ;  /* 0x000000040a0a7981 */ /* 0x000ea2000c1e1b00 */
[----:B0-----:R-:W-:Y:S01]  /*0620*/  IMAD.WIDE R2, R3, 0x8, R14 ;  /* 0x0000000803027825 */ /* 0x001fe200078e020e */
[----:B--2---:R-:W-:-:S07]  /*0630*/  DADD R12, -R12, R10 ;  /* 0x000000000c0c7229 */ /* 0x004fce000000010a */
[----:B------:R-:W-:Y:S01]  /*0640*/  STG.E.64 desc[UR4][R2.64], R12 ;  /* 0x0000000c02007986 */ /* 0x000fe2000c101b04 */
[----:B------:R-:W-:Y:S05]  /*0650*/  EXIT ;  /* 0x000000000000794d */ /* 0x000fea0003800000 */
        .weak           $__internal_0_$__cuda_sm20_dblrcp_rn_slowpath_v3
        .type           $__internal_0_$__cuda_sm20_dblrcp_rn_slowpath_v3,@function
        .size           $__internal_0_$__cuda_sm20_dblrcp_rn_slowpath_v3,($__internal_1_$__cuda_sm20_div_rn_f64_full - $__internal_0_$__cuda_sm20_dblrcp_rn_slowpath_v3)
$__internal_0_$__cuda_sm20_dblrcp_rn_slowpath_v3:
[----:B------:R-:W-:Y:S01]  /*0660*/  DSETP.GTU.AND P0, PT, |R12|, +INF , PT ;  /* 0x7ff000000c00742a */ /* 0x000fe20003f0c200 */
[----:B------:R-:W-:-:S13]  /*0670*/  BSSY.RECONVERGENT B1, `(.L_x_9) ;  /* 0x0000023000017945 */ /* 0x000fda0003800200 */
[----:B------:R-:W-:Y:S05]  /*0680*/  @P0 BRA `(.L_x_10) ;  /* 0x00000000007c0947 */ /* 0x000fea0003800000 */
[----:B------:R-:W-:-:S05]  /*0690*/  LOP3.LUT R17, R13, 0x7fffffff, RZ, 0xc0, !PT ;  /* 0x7fffffff0d117812 */ /* 0x000fca00078ec0ff */
[----:B------:R-:W-:-:S05]  /*06a0*/  VIADD R2, R17, 0xffffffff ;  /* 0xffffffff11027836 */ /* 0x000fca0000000000 */
[----:B------:R-:W-:-:S13]  /*06b0*/  ISETP.GE.U32.AND P0, PT, R2, 0x7fefffff, PT ;  /* 0x7fefffff0200780c */ /* 0x000fda0003f06070 */
[----:B------:R-:W-:Y:S02]  /*06c0*/  @P0 LOP3.LUT R15, R13, 0x7ff00000, RZ, 0x3c, !PT ;  /* 0x7ff000000d0f0812 */ /* 0x000fe400078e3cff */
[----:B------:R-:W-:Y:S01]  /*06d0*/  @P0 MOV R14, RZ ;  /* 0x000000ff000e0202 */ /* 0x000fe20000000f00 */
[----:B------:R-:W-:Y:S06]  /*06e0*/  @P0 BRA `(.L_x_11) ;  /* 0x00000000006c0947 */ /* 0x000fec0003800000 */
[----:B------:R-:W-:-:S13]  /*06f0*/  ISETP.GE.U32.AND P0, PT, R17, 0x1000001, PT ;  /* 0x010000011100780c */ /* 0x000fda0003f06070 */
[----:B------:R-:W-:Y:S05]  /*0700*/  @!P0 BRA `(.L_x_12) ;  /* 0x0000000000348947 */ /* 0x000fea0003800000 */
[----:B------:R-:W-:Y:S02]  /*0710*/  VIADD R15, R13, 0xc0200000 ;  /* 0xc02000000d0f7836 */ /* 0x000fe40000000000 */
[----:B------:R-:W-:Y:S02]  /*0720*/  IMAD.MOV.U32 R14, RZ, RZ, R12 ;  /* 0x000000ffff0e7224 */ /* 0x000fe400078e000c */
[----:B------:R-:W0:Y:S04]  /*0730*/  MUFU.RCP64H R17, R15 ;  /* 0x0000000f00117308 */ /* 0x000e280000001800 */
[----:B0-----:R-:W-:-:S08]  /*0740*/  DFMA R18, -R14, R16, 1 ;  /* 0x3ff000000e12742b */ /* 0x001fd00000000110 */
[----:B------:R-:W-:-:S08]  /*0750*/  DFMA R18, R18, R18, R18 ;  /* 0x000000121212722b */ /* 0x000fd00000000012 */
[----:B------:R-:W-:-:S08]  /*0760*/  DFMA R18, R16, R18, R16 ;  /* 0x000000121012722b */ /* 0x000fd00000000010 */
[----:B------:R-:W-:-:S08]  /*0770*/  DFMA R16, -R14, R18, 1 ;  /* 0x3ff000000e10742b */ /* 0x000fd00000000112 */
[----:B------:R-:W-:-:S08]  /*0780*/  DFMA R16, R18, R16, R18 ;  /* 0x000000101210722b */ /* 0x000fd00000000012 */
[----:B------:R-:W-:-:S08]  /*0790*/  DMUL R16, R16, 2.2250738585072013831e-308 ;  /* 0x0010000010107828 */ /* 0x000fd00000000000 */
[----:B------:R-:W-:-:S08]  /*07a0*/  DFMA R12, -R12, R16, 1 ;  /* 0x3ff000000c0c742b */ /* 0x000fd00000000110 */
[----:B------:R-:W-:-:S08]  /*07b0*/  DFMA R12, R12, R12, R12 ;  /* 0x0000000c0c0c722b */ /* 0x000fd0000000000c */
[----:B------:R-:W-:Y:S01]  /*07c0*/  DFMA R14, R16, R12, R16 ;  /* 0x0000000c100e722b */ /* 0x000fe20000000010 */
[----:B------:R-:W-:Y:S10]  /*07d0*/  BRA `(.L_x_11) ;  /* 0x0000000000307947 */ /* 0x000ff40003800000 */
.L_x_12:
[----:B------:R-:W-:Y:S01]  /*07e0*/  DMUL R12, R12, 8.11296384146066816958e+31 ;  /* 0x469000000c0c7828 */ /* 0x000fe20000000000 */
[----:B------:R-:W-:-:S05]  /*07f0*/  IMAD.MOV.U32 R14, RZ, RZ, R16 ;  /* 0x000000ffff0e7224 */ /* 0x000fca00078e0010 */
[----:B------:R-:W0:Y:S02]  /*0800*/  MUFU.RCP64H R15, R13 ;  /* 0x0000000d000f7308 */ /* 0x000e240000001800 */
[----:B0-----:R-:W-:-:S08]  /*0810*/  DFMA R16, -R12, R14, 1 ;  /* 0x3ff000000c10742b */ /* 0x001fd0000000010e */
[----:B------:R-:W-:-:S08]  /*0820*/  DFMA R16, R16, R16, R16 ;  /* 0x000000101010722b */ /* 0x000fd00000000010 */
[----:B------:R-:W-:-:S08]  /*0830*/  DFMA R16, R14, R16, R14 ;  /* 0x000000100e10722b */ /* 0x000fd0000000000e */
[----:B------:R-:W-:-:S08]  /*0840*/  DFMA R14, -R12, R16, 1 ;  /* 0x3ff000000c0e742b */ /* 0x000fd00000000110 */
[----:B------:R-:W-:-:S08]  /*0850*/  DFMA R14, R16, R14, R16 ;  /* 0x0000000e100e722b */ /* 0x000fd00000000010 */
[----:B------:R-:W-:Y:S01]  /*0860*/  DMUL R14, R14, 8.11296384146066816958e+31 ;  /* 0x469000000e0e7828 */ /* 0x000fe20000000000 */
[----:B------:R-:W-:Y:S10]  /*0870*/  BRA `(.L_x_11) ;  /* 0x0000000000087947 */ /* 0x000ff40003800000 */
.L_x_10:
[----:B------:R-:W-:Y:S01]  /*0880*/  LOP3.LUT R15, R13, 0x80000, RZ, 0xfc, !PT ;  /* 0x000800000d0f7812 */ /* 0x000fe200078efcff */
[----:B------:R-:W-:-:S07]  /*0890*/  IMAD.MOV.U32 R14, RZ, RZ, R12 ;  /* 0x000000ffff0e7224 */ /* 0x000fce00078e000c */
.L_x_11:
[----:B------:R-:W-:Y:S05]  /*08a0*/  BSYNC.RECONVERGENT B1 ;  /* 0x0000000000017941 */ /* 0x000fea0003800200 */
.L_x_9:
[----:B------:R-:W-:Y:S01]  /*08b0*/  IMAD.MOV.U32 R12, RZ, RZ, R0 ;  /* 0x000000ffff0c7224 */ /* 0x000fe200078e0000 */
[----:B------:R-:W-:Y:S01]  /*08c0*/  MOV R16, R14 ;  /* 0x0000000e00107202 */ /* 0x000fe20000000f00 */
[----:B------:R-:W-:Y:S02]  /*08d0*/  IMAD.MOV.U32 R13, RZ, RZ, 0x0 ;  /* 0x00000000ff0d7424 */ /* 0x000fe400078e00ff */
[----:B------:R-:W-:Y:S02]  /*08e0*/  IMAD.MOV.U32 R17, RZ, RZ, R15 ;  /* 0x000000ffff117224 */ /* 0x000fe400078e000f */
[----:B------:R-:W-:Y:S05]  /*08f0*/  RET.REL.NODEC R12 `(_Z22backward_hidden_kernelPKdS0_S0_S0_PdS1_ddi) ;  /* 0xfffffff40cc07950 */ /* 0x000fea0003c3ffff */
        .weak           $__internal_1_$__cuda_sm20_div_rn_f64_full
        .type           $__internal_1_$__cuda_sm20_div_rn_f64_full,@function
        .size           $__internal_1_$__cuda_sm20_div_rn_f64_full,(.L_x_37 - $__internal_1_$__cuda_sm20_div_rn_f64_full)
$__internal_1_$__cuda_sm20_div_rn_f64_full:
[----:B------:R-:W-:Y:S02]  /*0900*/  HFMA2 R15, -RZ, RZ, -1.9921875, 0 ;  /* 0xbff80000ff0f7431 */ /* 0x000fe400000001ff */
[----:B------:R-:W-:Y:S01]  /*0910*/  IMAD.MOV.U32 R14, RZ, RZ, 0x0 ;  /* 0x00000000ff0e7424 */ /* 0x000fe200078e00ff */
[C---:B------:R-:W-:Y:S01]  /*0920*/  FSETP.GEU.AND P1, PT, |R17|.reuse, 1.469367938527859385e-39, PT ;  /* 0x001000001100780b */ /* 0x040fe20003f2e200 */
[----:B------:R-:W-:Y:S01]  /*0930*/  IMAD.MOV.U32 R22, RZ, RZ, 0x1 ;  /* 0x00000001ff167424 */ /* 0x000fe200078e00ff */
[----:B------:R-:W-:Y:S01]  /*0940*/  LOP3.LUT R27, R17, 0x7ff00000, RZ, 0xc0, !PT ;  /* 0x7ff00000111b7812 */ /* 0x000fe200078ec0ff */
[----:B------:R-:W-:Y:S01]  /*0950*/  IMAD.MOV.U32 R0, RZ, RZ, 0x1ca00000 ;  /* 0x1ca00000ff007424 */ /* 0x000fe200078e00ff */
[----:B------:R-:W0:Y:S01]  /*0960*/  MUFU.RCP64H R23, R15 ;  /* 0x0000000f00177308 */ /* 0x000e220000001800 */
[----:B------:R-:W-:Y:S01]  /*0970*/  BSSY.RECONVERGENT B2, `(.L_x_13) ;  /* 0x0000044000027945 */ /* 0x000fe20003800200 */
[----:B------:R-:W-:-:S04]  /*0980*/  ISETP.GE.U32.AND P0, PT, R27, 0x40100000, PT ;  /* 0x401000001b00780c */ /* 0x000fc80003f06070 */
[----:B------:R-:W-:-:S04]  /*0990*/  SEL R0, R0, 0x63400000, !P0 ;  /* 0x6340000000007807 */ /* 0x000fc80004000000 */
[----:B------:R-:W-:-:S04]  /*09a0*/  @!P1 LOP3.LUT R24, R0, 0x80000000, R17, 0xf8, !PT ;  /* 0x8000000000189812 */ /* 0x000fc800078ef811 */
[----:B------:R-:W-:Y:S01]  /*09b0*/  @!P1 LOP3.LUT R25, R24, 0x100000, RZ, 0xfc, !PT ;  /* 0x0010000018199812 */ /* 0x000fe200078efcff */
[----:B------:R-:W-:Y:S01]  /*09c0*/  @!P1 IMAD.MOV.U32 R24, RZ, RZ, RZ ;  /* 0x000000ffff189224 */ /* 0x000fe200078e00ff */
[----:B0-----:R-:W-:-:S08]  /*09d0*/  DFMA R18, R22, -R14, 1 ;  /* 0x3ff000001612742b */ /* 0x001fd0000000080e */
[----:B------:R-:W-:-:S08]  /*09e0*/  DFMA R18, R18, R18, R18 ;  /* 0x000000121212722b */ /* 0x000fd00000000012 */
[----:B------:R-:W-:Y:S01]  /*09f0*/  DFMA R22, R22, R18, R22 ;  /* 0x000000121616722b */ /* 0x000fe20000000016 */
[----:B------:R-:W-:Y:S01]  /*0a00*/  LOP3.LUT R19, R0, 0x800fffff, R17, 0xf8, !PT ;  /* 0x800fffff00137812 */ /* 0x000fe200078ef811 */
[----:B------:R-:W-:-:S06]  /*0a10*/  IMAD.MOV.U32 R18, RZ, RZ, R16 ;  /* 0x000000ffff127224 */ /* 0x000fcc00078e0010 */
[----:B------:R-:W-:Y:S02]  /*0a20*/  DFMA R20, R22, -R14, 1 ;  /* 0x3ff000001614742b */ /* 0x000fe4000000080e */
[----:B------:R-:W-:-:S06]  /*0a30*/  @!P1 DFMA R18, R18, 2, -R24 ;  /* 0x400000001212982b */ /* 0x000fcc0000000818 */
[----:B------:R-:W-:-:S08]  /*0a40*/  DFMA R20, R22, R20, R22 ;  /* 0x000000141614722b */ /* 0x000fd00000000016 */
[----:B------:R-:W-:-:S08]  /*0a50*/  DMUL R22, R20, R18 ;  /* 0x0000001214167228 */ /* 0x000fd00000000000 */
[----:B------:R-:W-:-:S08]  /*0a60*/  DFMA R24, R22, -R14, R18 ;  /* 0x8000000e1618722b */ /* 0x000fd00000000012 */
[----:B------:R-:W-:Y:S01]  /*0a70*/  DFMA R24, R20, R24, R22 ;  /* 0x000000181418722b */ /* 0x000fe20000000016 */
[----:B------:R-:W-:Y:S01]  /*0a80*/  MOV R22, R27 ;  /* 0x0000001b00167202 */ /* 0x000fe20000000f00 */
[----:B------:R-:W-:Y:S01]  /*0a90*/  IMAD.MOV.U32 R23, RZ, RZ, 0x40100000 ;  /* 0x40100000ff177424 */ /* 0x000fe200078e00ff */
[----:B------:R-:W-:-:S05]  /*0aa0*/  @!P1 LOP3.LUT R22, R19, 0x7ff00000, RZ, 0xc0, !PT ;  /* 0x7ff0000013169812 */ /* 0x000fca00078ec0ff */
[----:B------:R-:W-:-:S05]  /*0ab0*/  VIADD R20, R22, 0xffffffff ;  /* 0xffffffff16147836 */ /* 0x000fca0000000000 */
[----:B------:R-:W-:Y:S01]  /*0ac0*/  ISETP.GT.U32.AND P0, PT, R20, 0x7feffffe, PT ;  /* 0x7feffffe1400780c */ /* 0x000fe20003f04070 */
[----:B------:R-:W-:-:S05]  /*0ad0*/  VIADD R20, R23, 0xffffffff ;  /* 0xffffffff17147836 */ /* 0x000fca0000000000 */
[----:B------:R-:W-:-:S13]  /*0ae0*/  ISETP.GT.U32.OR P0, PT, R20, 0x7feffffe, P0 ;  /* 0x7feffffe1400780c */ /* 0x000fda0000704470 */
[----:B------:R-:W-:Y:S05]  /*0af0*/  @P0 BRA `(.L_x_14) ;  /* 0x0000000000680947 */ /* 0x000fea0003800000 */
[----:B------:R-:W-:-:S05]  /*0b00*/  IMAD.MOV.U32 R16, RZ, RZ, 0x40100000 ;  /* 0x40100000ff107424 */ /* 0x000fca00078e00ff */
[----:B------:R-:W-:Y:S01]  /*0b10*/  VIADDMNMX R27, R27, -R16, 0xb9600000, !PT ;  /* 0xb96000001b1b7446 */ /* 0x000fe20007800910 */
[----:B------:R-:W-:-:S03]  /*0b20*/  IMAD.MOV.U32 R16, RZ, RZ, RZ ;  /* 0x000000ffff107224 */ /* 0x000fc600078e00ff */
[----:B------:R-:W-:-:S04]  /*0b30*/  VIMNMX R27, PT, PT, R27, 0x46a00000, PT ;  /* 0x46a000001b1b7848 */ /* 0x000fc80003fe0100 */
[----:B------:R-:W-:-:S05]  /*0b40*/  IADD3 R0, PT, PT, -R0, R27, RZ ;  /* 0x0000001b00007210 */ /* 0x000fca0007ffe1ff */
[----:B------:R-:W-:-:S06]  /*0b50*/  VIADD R17, R0, 0x7fe00000 ;  /* 0x7fe0000000117836 */ /* 0x000fcc0000000000 */
[----:B------:R-:W-:-:S10]  /*0b60*/  DMUL R20, R24, R16 ;  /* 0x0000001018147228 */ /* 0x000fd40000000000 */
[----:B------:R-:W-:-:S13]  /*0b70*/  FSETP.GTU.AND P0, PT, |R21|, 1.469367938527859385e-39, PT ;  /* 0x001000001500780b */ /* 0x000fda0003f0c200 */
[----:B------:R-:W-:Y:S05]  /*0b80*/  @P0 BRA `(.L_x_15) ;  /* 0x0000000000880947 */ /* 0x000fea0003800000 */
[----:B------:R-:W-:Y:S01]  /*0b90*/  DFMA R14, R24, -R14, R18 ;  /* 0x8000000e180e722b */ /* 0x000fe20000000012 */
[----:B------:R-:W-:-:S09]  /*0ba0*/  IMAD.MOV.U32 R18, RZ, RZ, RZ ;  /* 0x000000ffff127224 */ /* 0x000fd200078e00ff */
[C---:B------:R-:W-:Y:S02]  /*0bb0*/  FSETP.NEU.AND P0, PT, R15.reuse, RZ, PT ;  /* 0x000000ff0f00720b */ /* 0x040fe40003f0d000 */
[----:B------:R-:W-:-:S04]  /*0bc0*/  LOP3.LUT R16, R15, 0xc0180000, RZ, 0x3c, !PT ;  /* 0xc01800000f107812 */ /* 0x000fc800078e3cff */
[----:B------:R-:W-:-:S04]  /*0bd0*/  LOP3.LUT R16, R16, 0x80000000, RZ, 0xc0, !PT ;  /* 0x8000000010107812 */ /* 0x000fc800078ec0ff */
[----:B------:R-:W-:-:S03]  /*0be0*/  LOP3.LUT R19, R16, R17, RZ, 0xfc, !PT ;  /* 0x0000001110137212 */ /* 0x000fc600078efcff */
[----:B------:R-:W-:Y:S05]  /*0bf0*/  @!P0 BRA `(.L_x_15) ;  /* 0x00000000006c8947 */ /* 0x000fea0003800000 */
[----:B------:R-:W-:Y:S01]  /*0c00*/  IMAD.MOV R15, RZ, RZ, -R0 ;  /* 0x000000ffff0f7224 */ /* 0x000fe200078e0a00 */
[----:B------:R-:W-:Y:S01]  /*0c10*/  MOV R14, RZ ;  /* 0x000000ff000e7202 */ /* 0x000fe20000000f00 */
[----:B------:R-:W-:-:S05]  /*0c20*/  DMUL.RP R18, R24, R18 ;  /* 0x0000001218127228 */ /* 0x000fca0000008000 */
[----:B------:R-:W-:-:S06]  /*0c30*/  DFMA R14, R20, -R14, R24 ;  /* 0x8000000e140e722b */ /* 0x000fcc0000000018 */
[----:B------:R-:W-:-:S04]  /*0c40*/  IADD3 R14, PT, PT, -R0, -0x43300000, RZ ;  /* 0xbcd00000000e7810 */ /* 0x000fc80007ffe1ff */
[----:B------:R-:W-:Y:S02]  /*0c50*/  FSETP.NEU.AND P0, PT, |R15|, R14, PT ;  /* 0x0000000e0f00720b */ /* 0x000fe40003f0d200 */
[----:B------:R-:W-:Y:S02]  /*0c60*/  LOP3.LUT R15, R19, R16, RZ, 0x3c, !PT ;  /* 0x00000010130f7212 */ /* 0x000fe400078e3cff */
[----:B------:R-:W-:Y:S02]  /*0c70*/  FSEL R20, R18, R20, !P0 ;  /* 0x0000001412147208 */ /* 0x000fe40004000000 */
[----:B------:R-:W-:Y:S01]  /*0c80*/  FSEL R21, R15, R21, !P0 ;  /* 0x000000150f157208 */ /* 0x000fe20004000000 */
[----:B------:R-:W-:Y:S06]  /*0c90*/  BRA `(.L_x_15) ;  /* 0x0000000000447947 */ /* 0x000fec0003800000 */
.L_x_14:
[----:B------:R-:W-:-:S14]  /*0ca0*/  DSETP.NAN.AND P0, PT, R16, R16, PT ;  /* 0x000000101000722a */ /* 0x000fdc0003f08000 */
[----:B------:R-:W-:Y:S05]  /*0cb0*/  @P0 BRA `(.L_x_16) ;  /* 0x0000000000340947 */ /* 0x000fea0003800000 */
[----:B------:R-:W-:Y:S01]  /*0cc0*/  ISETP.NE.AND P0, PT, R22, R23, PT ;  /* 0x000000171600720c */ /* 0x000fe20003f05270 */
[----:B------:R-:W-:Y:S02]  /*0cd0*/  IMAD.MOV.U32 R20, RZ, RZ, 0x0 ;  /* 0x00000000ff147424 */ /* 0x000fe400078e00ff */
[----:B------:R-:W-:-:S10]  /*0ce0*/  IMAD.MOV.U32 R21, RZ, RZ, -0x80000 ;  /* 0xfff80000ff157424 */ /* 0x000fd400078e00ff */
[----:B------:R-:W-:Y:S05]  /*0cf0*/  @!P0 BRA `(.L_x_15) ;  /* 0x00000000002c8947 */ /* 0x000fea0003800000 */
[----:B------:R-:W-:Y:S02]  /*0d00*/  ISETP.NE.AND P0, PT, R22, 0x7ff00000, PT ;  /* 0x7ff000001600780c */ /* 0x000fe40003f05270 */
[----:B------:R-:W-:Y:S02]  /*0d10*/  LOP3.LUT R16, R17, 0xc0180000, RZ, 0x3c, !PT ;  /* 0xc018000011107812 */ /* 0x000fe400078e3cff */
[----:B------:R-:W-:Y:S02]  /*0d20*/  ISETP.EQ.OR P0, PT, R23, RZ, !P0 ;  /* 0x000000ff1700720c */ /* 0x000fe40004702670 */
[----:B------:R-:W-:-:S11]  /*0d30*/  LOP3.LUT R21, R16, 0x80000000, RZ, 0xc0, !PT ;  /* 0x8000000010157812 */ /* 0x000fd600078ec0ff */
[----:B------:R-:W-:Y:S01]  /*0d40*/  @P0 LOP3.LUT R0, R21, 0x7ff00000, RZ, 0xfc, !PT ;  /* 0x7ff0000015000812 */ /* 0x000fe200078efcff */
[----:B------:R-:W-:Y:S02]  /*0d50*/  @!P0 IMAD.MOV.U32 R20, RZ, RZ, RZ ;  /* 0x000000ffff148224 */ /* 0x000fe400078e00ff */
[----:B------:R-:W-:Y:S01]  /*0d60*/  @P0 IMAD.MOV.U32 R20, RZ, RZ, RZ ;  /* 0x000000ffff140224 */ /* 0x000fe200078e00ff */
[----:B------:R-:W-:Y:S01]  /*0d70*/  @P0 MOV R21, R0 ;  /* 0x0000000000150202 */ /* 0x000fe20000000f00 */
[----:B------:R-:W-:Y:S06]  /*0d80*/  BRA `(.L_x_15) ;  /* 0x0000000000087947 */ /* 0x000fec0003800000 */
.L_x_16:
[----:B------:R-:W-:Y:S01]  /*0d90*/  LOP3.LUT R21, R17, 0x80000, RZ, 0xfc, !PT ;  /* 0x0008000011157812 */ /* 0x000fe200078efcff */
[----:B------:R-:W-:-:S07]  /*0da0*/  IMAD.MOV.U32 R20, RZ, RZ, R16 ;  /* 0x000000ffff147224 */ /* 0x000fce00078e0010 */
.L_x_15:
[----:B------:R-:W-:Y:S05]  /*0db0*/  BSYNC.RECONVERGENT B2 ;  /* 0x0000000000027941 */ /* 0x000fea0003800200 */
.L_x_13:
[----:B------:R-:W-:Y:S02]  /*0dc0*/  IMAD.MOV.U32 R14, RZ, RZ, R2 ;  /* 0x000000ffff0e7224 */ /* 0x000fe400078e0002 */
[----:B------:R-:W-:-:S04]  /*0dd0*/  IMAD.MOV.U32 R15, RZ, RZ, 0x0 ;  /* 0x00000000ff0f7424 */ /* 0x000fc800078e00ff */
[----:B------:R-:W-:Y:S05]  /*0de0*/  RET.REL.NODEC R14 `(_Z22backward_hidden_kernelPKdS0_S0_S0_PdS1_ddi) ;  /* 0xfffffff00e847950 */ /* 0x000fea0003c3ffff */
.L_x_17:
        /* <DEDUP_REMOVED lines=9> */
.L_x_37:


//--------------------- .text._Z21forward_output_kernelPKdS0_S0_Pdi --------------------------
	.section	.text._Z21forward_output_kernelPKdS0_S0_Pdi,"ax",@progbits
	.align	128
        .global         _Z21forward_output_kernelPKdS0_S0_Pdi
        .type           _Z21forward_output_kernelPKdS0_S0_Pdi,@function
        .size           _Z21forward_output_kernelPKdS0_S0_Pdi,(.L_x_42 - _Z21forward_output_kernelPKdS0_S0_Pdi)
        .other          _Z21forward_output_kernelPKdS0_S0_Pdi,@"STO_CUDA_ENTRY STV_DEFAULT"
_Z21forward_output_kernelPKdS0_S0_Pdi:
.text._Z21forward_output_kernelPKdS0_S0_Pdi:
[----:B------:R-:W-:Y:S01]  /*0000*/  LDC R1, c[0x0][0x37c] ;  /* 0x0000df00ff017b82 */ /* 0x000fe20000000800 */
[----:B------:R-:W0:Y:S07]  /*0010*/  S2R R11, SR_TID.X ;  /* 0x00000000000b7919 */ /* 0x000e2e0000002100 */
[----:B------:R-:W0:Y:S01]  /*0020*/  S2UR UR4, SR_CTAID.X ;  /* 0x00000000000479c3 */ /* 0x000e220000002500 */
[----:B------:R-:W1:Y:S01]  /*0030*/  LDCU UR5, c[0x0][0x3a0] ;  /* 0x00007400ff0577ac */ /* 0x000e620008000800 */
[----:B------:R-:W2:Y:S06]  /*0040*/  LDCU.64 UR6, c[0x0][0x358] ;  /* 0x00006b00ff0677ac */ /* 0x000eac0008000a00 */
[----:B------:R-:W0:Y:S08]  /*0050*/  LDC R0, c[0x0][0x360] ;  /* 0x0000d800ff007b82 */ /* 0x000e300000000800 */
[----:B------:R-:W3:Y:S08]  /*0060*/  LDC.64 R2, c[0x0][0x380] ;  /* 0x0000e000ff027b82 */ /* 0x000ef00000000a00 */
[----:B------:R-:W4:Y:S01]  /*0070*/  LDC.64 R4, c[0x0][0x388] ;  /* 0x0000e200ff047b82 */ /* 0x000f220000000a00 */
[----:B0-----:R-:W-:-:S05]  /*0080*/  IMAD R7, R0, UR4, R11 ;  /* 0x0000000400077c24 */ /* 0x001fca000f8e020b */
[----:B-1----:R-:W-:-:S13]  /*0090*/  ISETP.GE.AND P0, PT, R7, UR5, PT ;  /* 0x0000000507007c0c */ /* 0x002fda000bf06270 */
[----:B---3--:R-:W-:-:S04]  /*00a0*/  @!P0 IMAD.WIDE R2, R7, 0x8, R2 ;  /* 0x0000000807028825 */ /* 0x008fc800078e0202 */
[----:B----4-:R-:W-:Y:S02]  /*00b0*/  @!P0 IMAD.WIDE R4, R7, 0x8, R4 ;  /* 0x0000000807048825 */ /* 0x010fe400078e0204 */
[----:B--2---:R-:W2:Y:S04]  /*00c0*/  @!P0 LDG.E.64 R2, desc[UR6][R2.64] ;  /* 0x0000000602028981 */ /* 0x004ea8000c1e1b00 */
[----:B------:R-:W2:Y:S01]  /*00d0*/  @!P0 LDG.E.64 R4, desc[UR6][R4.64] ;  /* 0x0000000604048981 */ /* 0x000ea2000c1e1b00 */
[----:B------:R-:W0:Y:S01]  /*00e0*/  S2UR UR5, SR_CgaCtaId ;  /* 0x00000000000579c3 */ /* 0x000e220000008800 */
[----:B------:R-:W-:Y:S01]  /*00f0*/  UMOV UR4, 0x400 ;  /* 0x0000040000047882 */ /* 0x000fe20000000000 */
[----:B------:R-:W-:Y:S02]  /*0100*/  ISETP.GE.U32.AND P2, PT, R0, 0x2, PT ;  /* 0x000000020000780c */ /* 0x000fe40003f46070 */
[----:B------:R-:W-:Y:S01]  /*0110*/  ISETP.NE.AND P1, PT, R11, RZ, PT ;  /* 0x000000ff0b00720c */ /* 0x000fe20003f25270 */
[----:B0-----:R-:W-:-:S06]  /*0120*/  ULEA UR4, UR5, UR4, 0x18 ;  /* 0x0000000405047291 */ /* 0x001fcc000f8ec0ff */
[----:B------:R-:W-:Y:S01]  /*0130*/  LEA R9, R11, UR4, 0x3 ;  /* 0x000000040b097c11 */ /* 0x000fe2000f8e18ff */
[----:B--2---:R-:W-:-:S07]  /*0140*/  @!P0 DMUL R6, R2, R4 ;  /* 0x0000000402068228 */ /* 0x004fce0000000000 */
[----:B------:R0:W-:Y:S04]  /*0150*/  @!P0 STS.64 [R9], R6 ;  /* 0x0000000609008388 */ /* 0x0001e80000000a00 */
[----:B------:R0:W-:Y:S01]  /*0160*/  @P0 STS.64 [R9], RZ ;  /* 0x000000ff09000388 */ /* 0x0001e20000000a00 */
[----:B------:R-:W-:Y:S06]  /*0170*/  BAR.SYNC.DEFER_BLOCKING 0x0 ;  /* 0x0000000000007b1d */ /* 0x000fec0000010000 */
[----:B------:R-:W-:Y:S05]  /*0180*/  @!P2 BRA `(.L_x_18) ;  /* 0x00000000003ca947 */ /* 0x000fea0003800000 */
[----:B------:R-:W1:Y:S01]  /*0190*/  LDCU UR4, c[0x0][0x3a0] ;  /* 0x00007400ff0477ac */ /* 0x000e620008000800 */
[----:B------:R-:W-:Y:S01]  /*01a0*/  NOP ;  /* 0x0000000000007918 */ /* 0x000fe20000000000 */
.L_x_19:
[----:B------:R-:W-:-:S05]  /*01b0*/  SHF.R.U32.HI R8, RZ, 0x1, R0 ;  /* 0x00000001ff087819 */ /* 0x000fca0000011600 */
[----:B------:R-:W-:-:S05]  /*01c0*/  IMAD.IADD R2, R8, 0x1, R11 ;  /* 0x0000000108027824 */ /* 0x000fca00078e020b */
[----:B-1----:R-:W-:-:S04]  /*01d0*/  ISETP.GE.U32.AND P0, PT, R2, UR4, PT ;  /* 0x0000000402007c0c */ /* 0x002fc8000bf06070 */
[----:B------:R-:W-:-:S13]  /*01e0*/  ISETP.GE.U32.OR P0, PT, R11, R8, P0 ;  /* 0x000000080b00720c */ /* 0x000fda0000706470 */
[----:B0-----:R-:W-:Y:S01]  /*01f0*/  @!P0 IMAD R6, R8, 0x8, R9 ;  /* 0x0000000808068824 */ /* 0x001fe200078e0209 */
[----:B------:R-:W-:Y:S04]  /*0200*/  @!P0 LDS.64 R4, [R9] ;  /* 0x0000000009048984 */ /* 0x000fe80000000a00 */
[----:B------:R-:W0:Y:S02]  /*0210*/  @!P0 LDS.64 R2, [R6] ;  /* 0x0000000006028984 */ /* 0x000e240000000a00 */
[----:B0-----:R-:W-:-:S07]  /*0220*/  @!P0 DADD R2, R2, R4 ;  /* 0x0000000002028229 */ /* 0x001fce0000000004 */
[----:B------:R2:W-:Y:S01]  /*0230*/  @!P0 STS.64 [R9], R2 ;  /* 0x0000000209008388 */ /* 0x0005e20000000a00 */
[----:B------:R-:W-:Y:S01]  /*0240*/  BAR.SYNC.DEFER_BLOCKING 0x0 ;  /* 0x0000000000007b1d */ /* 0x000fe20000010000 */
[----:B------:R-:W-:Y:S01]  /*0250*/  ISETP.GT.U32.AND P0, PT, R0, 0x3, PT ;  /* 0x000000030000780c */ /* 0x000fe20003f04070 */
[----:B------:R-:W-:-:S12]  /*0260*/  IMAD.MOV.U32 R0, RZ, RZ, R8 ;  /* 0x000000ffff007224 */ /* 0x000fd800078e0008 */
[----:B--2---:R-:W-:Y:S05]  /*0270*/  @P0 BRA `(.L_x_19) ;  /* 0xfffffffc00cc0947 */ /* 0x004fea000383ffff */
.L_x_18:
[----:B------:R-:W-:Y:S05]  /*0280*/  @P1 EXIT ;  /* 0x000000000000194d */ /* 0x000fea0003800000 */
[----:B------:R-:W1:Y:S02]  /*0290*/  LDC.64 R4, c[0x0][0x390] ;  /* 0x0000e400ff047b82 */ /* 0x000e640000000a00 */
[----:B-1----:R-:W2:Y:S06]  /*02a0*/  LDG.E.64 R4, desc[UR6][R4.64] ;  /* 0x0000000604047981 */ /* 0x002eac000c1e1b00 */
[----:B------:R-:W1:Y:S01]  /*02b0*/  S2UR UR5, SR_CgaCtaId ;  /* 0x00000000000579c3 */ /* 0x000e620000008800 */
[----:B------:R-:W-:-:S07]  /*02c0*/  UMOV UR4, 0x400 ;  /* 0x0000040000047882 */ /* 0x000fce0000000000 */
[----:B0-----:R-:W0:Y:S01]  /*02d0*/  LDC.64 R6, c[0x0][0x398] ;  /* 0x0000e600ff067b82 */ /* 0x001e220000000a00 */
[----:B-1----:R-:W-:-:S09]  /*02e0*/  ULEA UR4, UR5, UR4, 0x18 ;  /* 0x0000000405047291 */ /* 0x002fd2000f8ec0ff */
[----:B------:R-:W2:Y:S02]  /*02f0*/  LDS.64 R2, [UR4] ;  /* 0x00000004ff027984 */ /* 0x000ea40008000a00 */
[----:B--2---:R-:W-:-:S07]  /*0300*/  DADD R2, R2, R4 ;  /* 0x0000000002027229 */ /* 0x004fce0000000004 */
[----:B0-----:R-:W-:Y:S01]  /*0310*/  STG.E.64 desc[UR6][R6.64], R2 ;  /* 0x0000000206007986 */ /* 0x001fe2000c101b06 */
[----:B------:R-:W-:Y:S05]  /*0320*/  EXIT ;  /* 0x000000000000794d */ /* 0x000fea0003800000 */
.L_x_20:
        /* <DEDUP_REMOVED lines=13> */
.L_x_42:


//--------------------- .text._Z21forward_hidden_kernelPKdS0_S0_Pdi --------------------------
	.section	.text._Z21forward_hidden_kernelPKdS0_S0_Pdi,"ax",@progbits
	.align	128
        .global         _Z21forward_hidden_kernelPKdS0_S0_Pdi
        .type           _Z21forward_hidden_kernelPKdS0_S0_Pdi,@function
        .size           _Z21forward_hidden_kernelPKdS0_S0_Pdi,(.L_x_39 - _Z21forward_hidden_kernelPKdS0_S0_Pdi)
        .other          _Z21forward_hidden_kernelPKdS0_S0_Pdi,@"STO_CUDA_ENTRY STV_DEFAULT"
_Z21forward_hidden_kernelPKdS0_S0_Pdi:
.text._Z21forward_hidden_kernelPKdS0_S0_Pdi:
        /* <DEDUP_REMOVED lines=18> */
[----:B---3--:R-:W-:-:S06]  /*0120*/  IMAD.WIDE R14, R0, 0x8, R14 ;  /* 0x00000008000e7825 */ /* 0x008fcc00078e020e */
        /* <DEDUP_REMOVED lines=14> */
[----:B------:R-:W-:Y:S01]  /*0210*/  IMAD.MOV.U32 R10, RZ, RZ, 0x0 ;  /* 0x00000000ff0a7424 */ /* 0x000fe200078e00ff */
[----:B------:R-:W-:Y:S01]  /*0220*/  MOV R11, 0x40180000 ;  /* 0x40180000000b7802 */ /* 0x000fe20000000f00 */
[----:B------:R-:W-:Y:S01]  /*0230*/  IMAD.MOV.U32 R2, RZ, RZ, 0x1 ;  /* 0x00000001ff027424 */ /* 0x000fe200078e00ff */
[----:B------:R-:W-:Y:S01]  /*0240*/  DMUL R8, R4, R4 ;  /* 0x0000000404087228 */ /* 0x000fe20000000000 */
[----:B------:R-:W-:Y:S04]  /*0250*/  BSSY.RECONVERGENT B1, `(.L_x_23) ;  /* 0x0000012000017945 */ /* 0x000fe80003800200 */
        /* <DEDUP_REMOVED lines=16> */
[----:B------:R-:W-:Y:S05]  /*0360*/  CALL.REL.NOINC `($__internal_3_$__cuda_sm20_div_rn_f64_full) ;  /* 0x0000000400087944 */ /* 0x000fea0003c00000 */
.L_x_24:
[----:B------:R-:W-:Y:S05]  /*0370*/  BSYNC.RECONVERGENT B1 ;  /* 0x0000000000017941 */ /* 0x000fea0003800200 */
.L_x_23:
[----:B------:R-:W-:-:S08]  /*0380*/  DADD R4, R4, R2 ;  /* 0x0000000004047229 */ /* 0x000fd00000000002 */
[----:B------:R-:W-:-:S11]  /*0390*/  DADD R8, R4, 1 ;  /* 0x3ff0000004087429 */ /* 0x000fd60000000000 */
.L_x_22:
[----:B------:R-:W-:Y:S05]  /*03a0*/  BSYNC.RECONVERGENT B0 ;  /* 0x0000000000007941 */ /* 0x000fea0003800200 */
.L_x_21:
[----:B------:R-:W0:Y:S01]  /*03b0*/  MUFU.RCP64H R3, R9 ;  /* 0x0000000900037308 */ /* 0x000e220000001800 */
[----:B------:R-:W-:Y:S01]  /*03c0*/  VIADD R2, R9, 0x300402 ;  /* 0x0030040209027836 */ /* 0x000fe20000000000 */
[----:B------:R-:W-:Y:S04]  /*03d0*/  BSSY.RECONVERGENT B0, `(.L_x_25) ;  /* 0x000000e000007945 */ /* 0x000fe80003800200 */
[----:B------:R-:W-:Y:S01]  /*03e0*/  FSETP.GEU.AND P0, PT, |R2|, 5.8789094863358348022e-39, PT ;  /* 0x004004020200780b */ /* 0x000fe20003f0e200 */
        /* <DEDUP_REMOVED lines=11> */
[----:B------:R-:W-:Y:S05]  /*04a0*/  CALL.REL.NOINC `($__internal_2_$__cuda_sm20_dblrcp_rn_slowpath_v3) ;  /* 0x0000000000147944 */ /* 0x000fea0003c00000 */
.L_x_26:
[----:B------:R-:W-:Y:S05]  /*04b0*/  BSYNC.RECONVERGENT B0 ;  /* 0x0000000000007941 */ /* 0x000fea0003800200 */
.L_x_25:
[----:B------:R-:W0:Y:S02]  /*04c0*/  LDC.64 R2, c[0x0][0x398] ;  /* 0x0000e600ff027b82 */ /* 0x000e240000000a00 */
[----:B0-----:R-:W-:-:S05]  /*04d0*/  IMAD.WIDE R2, R0, 0x8, R2 ;  /* 0x0000000800027825 */ /* 0x001fca00078e0202 */
[----:B------:R-:W-:Y:S01]  /*04e0*/  STG.E.64 desc[UR4][R2.64], R4 ;  /* 0x0000000402007986 */ /* 0x000fe2000c101b04 */
[----:B------:R-:W-:Y:S05]  /*04f0*/  EXIT ;  /* 0x000000000000794d */ /* 0x000fea0003800000 */
        .weak           $__internal_2_$__cuda_sm20_dblrcp_rn_slowpath_v3
        .type           $__internal_2_$__cuda_sm20_dblrcp_rn_slowpath_v3,@function
        .size           $__internal_2_$__cuda_sm20_dblrcp_rn_slowpath_v3,($__internal_3_$__cuda_sm20_div_rn_f64_full - $__internal_2_$__cuda_sm20_dblrcp_rn_slowpath_v3)
$__internal_2_$__cuda_sm20_dblrcp_rn_slowpath_v3:
[----:B------:R-:W-:Y:S01]  /*0500*/  DSETP.GTU.AND P0, PT, |R4|, +INF , PT ;  /* 0x7ff000000400742a */ /* 0x000fe20003f0c200 */
[----:B------:R-:W-:-:S13]  /*0510*/  BSSY.RECONVERGENT B1, `(.L_x_27) ;  /* 0x0000023000017945 */ /* 0x000fda0003800200 */
[----:B------:R-:W-:Y:S05]  /*0520*/  @P0 BRA `(.L_x_28) ;  /* 0x00000000007c0947 */ /* 0x000fea0003800000 */
[----:B------:R-:W-:-:S04]  /*0530*/  LOP3.LUT R9, R5, 0x7fffffff, RZ, 0xc0, !PT ;  /* 0x7fffffff05097812 */ /* 0x000fc800078ec0ff */
[----:B------:R-:W-:-:S04]  /*0540*/  IADD3 R3, PT, PT, R9, -0x1, RZ ;  /* 0xffffffff09037810 */ /* 0x000fc80007ffe0ff */
[----:B------:R-:W-:-:S13]  /*0550*/  ISETP.GE.U32.AND P0, PT, R3, 0x7fefffff, PT ;  /* 0x7fefffff0300780c */ /* 0x000fda0003f06070 */
[----:B------:R-:W-:Y:S01]  /*0560*/  @P0 LOP3.LUT R7, R5, 0x7ff00000, RZ, 0x3c, !PT ;  /* 0x7ff0000005070812 */ /* 0x000fe200078e3cff */
[----:B------:R-:W-:Y:S01]  /*0570*/  @P0 IMAD.MOV.U32 R6, RZ, RZ, RZ ;  /* 0x000000ffff060224 */ /* 0x000fe200078e00ff */
        /* <DEDUP_REMOVED lines=16> */
.L_x_30:
        /* <DEDUP_REMOVED lines=10> */
.L_x_28:
[----:B------:R-:W-:Y:S01]  /*0720*/  LOP3.LUT R7, R5, 0x80000, RZ, 0xfc, !PT ;  /* 0x0008000005077812 */ /* 0x000fe200078efcff */
[----:B------:R-:W-:-:S07]  /*0730*/  IMAD.MOV.U32 R6, RZ, RZ, R4 ;  /* 0x000000ffff067224 */ /* 0x000fce00078e0004 */
.L_x_29:
[----:B------:R-:W-:Y:S05]  /*0740*/  BSYNC.RECONVERGENT B1 ;  /* 0x0000000000017941 */ /* 0x000fea0003800200 */
.L_x_27:
[----:B------:R-:W-:Y:S01]  /*0750*/  IMAD.MOV.U32 R3, RZ, RZ, 0x0 ;  /* 0x00000000ff037424 */ /* 0x000fe200078e00ff */
[----:B------:R-:W-:Y:S01]  /*0760*/  MOV R4, R6 ;  /* 0x0000000600047202 */ /* 0x000fe20000000f00 */
[----:B------:R-:W-:Y:S02]  /*0770*/  IMAD.MOV.U32 R5, RZ, RZ, R7 ;  /* 0x000000ffff057224 */ /* 0x000fe400078e0007 */
[----:B------:R-:W-:Y:S05]  /*0780*/  RET.REL.NODEC R2 `(_Z21forward_hidden_kernelPKdS0_S0_Pdi) ;  /* 0xfffffff8021c7950 */ /* 0x000fea0003c3ffff */
        .weak           $__internal_3_$__cuda_sm20_div_rn_f64_full
        .type           $__internal_3_$__cuda_sm20_div_rn_f64_full,@function
        .size           $__internal_3_$__cuda_sm20_div_rn_f64_full,(.L_x_39 - $__internal_3_$__cuda_sm20_div_rn_f64_full)
$__internal_3_$__cuda_sm20_div_rn_f64_full:
[----:B------:R-:W-:Y:S01]  /*0790*/  IMAD.MOV.U32 R3, RZ, RZ, -0x40080000 ;  /* 0xbff80000ff037424 */ /* 0x000fe200078e00ff */
[C---:B------:R-:W-:Y:S01]  /*07a0*/  FSETP.GEU.AND P1, PT, |R7|.reuse, 1.469367938527859385e-39, PT ;  /* 0x001000000700780b */ /* 0x040fe20003f2e200 */
[----:B------:R-:W-:Y:S01]  /*07b0*/  IMAD.MOV.U32 R2, RZ, RZ, 0x0 ;  /* 0x00000000ff027424 */ /* 0x000fe200078e00ff */
[----:B------:R-:W-:Y:S01]  /*07c0*/  LOP3.LUT R9, R7, 0x7ff00000, RZ, 0xc0, !PT ;  /* 0x7ff0000007097812 */ /* 0x000fe200078ec0ff */
[----:B------:R-:W0:Y:S01]  /*07d0*/  MUFU.RCP64H R11, R3 ;  /* 0x00000003000b7308 */ /* 0x000e220000001800 */
[----:B------:R-:W-:Y:S01]  /*07e0*/  IMAD.MOV.U32 R10, RZ, RZ, 0x1 ;  /* 0x00000001ff0a7424 */ /* 0x000fe200078e00ff */
[----:B------:R-:W-:Y:S01]  /*07f0*/  MOV R15, 0x1ca00000 ;  /* 0x1ca00000000f7802 */ /* 0x000fe20000000f00 */
[----:B------:R-:W-:Y:S01]  /*0800*/  IMAD.MOV.U32 R21, RZ, RZ, 0x40100000 ;  /* 0x40100000ff157424 */ /* 0x000fe200078e00ff */
[----:B------:R-:W-:Y:S01]  /*0810*/  ISETP.GE.U32.AND P0, PT, R9, 0x40100000, PT ;  /* 0x401000000900780c */ /* 0x000fe20003f06070 */
[----:B------:R-:W-:Y:S01]  /*0820*/  IMAD.MOV.U32 R20, RZ, RZ, R9 ;  /* 0x000000ffff147224 */ /* 0x000fe200078e0009 */
[----:B------:R-:W-:Y:S02]  /*0830*/  BSSY.RECONVERGENT B2, `(.L_x_31) ;  /* 0x0000041000027945 */ /* 0x000fe40003800200 */
[----:B------:R-:W-:-:S02]  /*0840*/  SEL R15, R15, 0x63400000, !P0 ;  /* 0x634000000f0f7807 */ /* 0x000fc40004000000 */
[----:B------:R-:W-:Y:S01]  /*0850*/  IADD3 R22, PT, PT, R21, -0x1, RZ ;  /* 0xffffffff15167810 */ /* 0x000fe20007ffe0ff */
[----:B0-----:R-:W-:-:S08]  /*0860*/  DFMA R12, R10, -R2, 1 ;  /* 0x3ff000000a0c742b */ /* 0x001fd00000000802 */
[----:B------:R-:W-:-:S08]  /*0870*/  DFMA R12, R12, R12, R12 ;  /* 0x0000000c0c0c722b */ /* 0x000fd0000000000c */
[----:B------:R-:W-:Y:S01]  /*0880*/  DFMA R16, R10, R12, R10 ;  /* 0x0000000c0a10722b */ /* 0x000fe2000000000a */
[C-C-:B------:R-:W-:Y:S01]  /*0890*/  @!P1 LOP3.LUT R12, R15.reuse, 0x80000000, R7.reuse, 0xf8, !PT ;  /* 0x800000000f0c9812 */ /* 0x140fe200078ef807 */
[----:B------:R-:W-:Y:S01]  /*08a0*/  IMAD.MOV.U32 R10, RZ, RZ, R6 ;  /* 0x000000ffff0a7224 */ /* 0x000fe200078e0006 */
[----:B------:R-:W-:Y:S02]  /*08b0*/  LOP3.LUT R11, R15, 0x800fffff, R7, 0xf8, !PT ;  /* 0x800fffff0f0b7812 */ /* 0x000fe400078ef807 */
[----:B------:R-:W-:Y:S01]  /*08c0*/  @!P1 LOP3.LUT R13, R12, 0x100000, RZ, 0xfc, !PT ;  /* 0x001000000c0d9812 */ /* 0x000fe200078efcff */
[----:B------:R-:W-:Y:S02]  /*08d0*/  @!P1 IMAD.MOV.U32 R12, RZ, RZ, RZ ;  /* 0x000000ffff0c9224 */ /* 0x000fe400078e00ff */
[----:B------:R-:W-:-:S04]  /*08e0*/  DFMA R18, R16, -R2, 1 ;  /* 0x3ff000001012742b */ /* 0x000fc80000000802 */
[----:B------:R-:W-:-:S04]  /*08f0*/  @!P1 DFMA R10, R10, 2, -R12 ;  /* 0x400000000a0a982b */ /* 0x000fc8000000080c */
[----:B------:R-:W-:-:S06]  /*0900*/  DFMA R12, R16, R18, R16 ;  /* 0x00000012100c722b */ /* 0x000fcc0000000010 */
[----:B------:R-:W-:Y:S02]  /*0910*/  @!P1 LOP3.LUT R20, R11, 0x7ff00000, RZ, 0xc0, !PT ;  /* 0x7ff000000b149812 */ /* 0x000fe400078ec0ff */
[----:B------:R-:W-:-:S03]  /*0920*/  DMUL R18, R12, R10 ;  /* 0x0000000a0c127228 */ /* 0x000fc60000000000 */
[----:B------:R-:W-:-:S05]  /*0930*/  VIADD R14, R20, 0xffffffff ;  /* 0xffffffff140e7836 */ /* 0x000fca0000000000 */
[----:B------:R-:W-:Y:S01]  /*0940*/  DFMA R16, R18, -R2, R10 ;  /* 0x800000021210722b */ /* 0x000fe2000000000a */
[----:B------:R-:W-:-:S04]  /*0950*/  ISETP.GT.U32.AND P0, PT, R14, 0x7feffffe, PT ;  /* 0x7feffffe0e00780c */ /* 0x000fc80003f04070 */
[----:B------:R-:W-:-:S03]  /*0960*/  ISETP.GT.U32.OR P0, PT, R22, 0x7feffffe, P0 ;  /* 0x7feffffe1600780c */ /* 0x000fc60000704470 */
[----:B------:R-:W-:-:S10]  /*0970*/  DFMA R12, R12, R16, R18 ;  /* 0x000000100c0c722b */ /* 0x000fd40000000012 */
[----:B------:R-:W-:Y:S05]  /*0980*/  @P0 BRA `(.L_x_32) ;  /* 0x0000000000680947 */ /* 0x000fea0003800000 */
[----:B------:R-:W-:-:S05]  /*0990*/  IMAD.MOV.U32 R6, RZ, RZ, 0x40100000 ;  /* 0x40100000ff067424 */ /* 0x000fca00078e00ff */
[----:B------:R-:W-:-:S04]  /*09a0*/  VIADDMNMX R9, R9, -R6, 0xb9600000, !PT ;  /* 0xb960000009097446 */ /* 0x000fc80007800906 */
[----:B------:R-:W-:-:S05]  /*09b0*/  VIMNMX R6, PT, PT, R9, 0x46a00000, PT ;  /* 0x46a0000009067848 */ /* 0x000fca0003fe0100 */
[----:B------:R-:W-:Y:S02]  /*09c0*/  IMAD.IADD R9, R6, 0x1, -R15 ;  /* 0x0000000106097824 */ /* 0x000fe400078e0a0f */
[----:B------:R-:W-:Y:S02]  /*09d0*/  IMAD.MOV.U32 R6, RZ, RZ, RZ ;  /* 0x000000ffff067224 */ /* 0x000fe400078e00ff */
        /* <DEDUP_REMOVED lines=11> */
[C---:B------:R-:W-:Y:S01]  /*0a90*/  IADD3 R3, PT, PT, -R9.reuse, RZ, RZ ;  /* 0x000000ff09037210 */ /* 0x040fe20007ffe1ff */
[----:B------:R-:W-:Y:S01]  /*0aa0*/  IMAD.MOV.U32 R2, RZ, RZ, RZ ;  /* 0x000000ffff027224 */ /* 0x000fe200078e00ff */
[----:B------:R-:W-:Y:S01]  /*0ab0*/  DMUL.RP R6, R12, R6 ;  /* 0x000000060c067228 */ /* 0x000fe20000008000 */
[----:B------:R-:W-:-:S04]  /*0ac0*/  IADD3 R9, PT, PT, -R9, -0x43300000, RZ ;  /* 0xbcd0000009097810 */ /* 0x000fc80007ffe1ff */
[----:B------:R-:W-:-:S05]  /*0ad0*/  DFMA R2, R14, -R2, R12 ;  /* 0x800000020e02722b */ /* 0x000fca000000000c */
[----:B------:R-:W-:-:S05]  /*0ae0*/  LOP3.LUT R11, R7, R11, RZ, 0x3c, !PT ;  /* 0x0000000b070b7212 */ /* 0x000fca00078e3cff */
[----:B------:R-:W-:-:S04]  /*0af0*/  FSETP.NEU.AND P0, PT, |R3|, R9, PT ;  /* 0x000000090300720b */ /* 0x000fc80003f0d200 */
[----:B------:R-:W-:Y:S02]  /*0b00*/  FSEL R14, R6, R14, !P0 ;  /* 0x0000000e060e7208 */ /* 0x000fe40004000000 */
[----:B------:R-:W-:Y:S01]  /*0b10*/  FSEL R15, R11, R15, !P0 ;  /* 0x0000000f0b0f7208 */ /* 0x000fe20004000000 */
[----:B------:R-:W-:Y:S06]  /*0b20*/  BRA `(.L_x_33) ;  /* 0x0000000000447947 */ /* 0x000fec0003800000 */
.L_x_32:
        /* <DEDUP_REMOVED lines=15> */
.L_x_34:
[----:B------:R-:W-:Y:S01]  /*0c20*/  LOP3.LUT R15, R7, 0x80000, RZ, 0xfc, !PT ;  /* 0x00080000070f7812 */ /* 0x000fe200078efcff */
[----:B------:R-:W-:-:S07]  /*0c30*/  IMAD.MOV.U32 R14, RZ, RZ, R6 ;  /* 0x000000ffff0e7224 */ /* 0x000fce00078e0006 */
.L_x_33:
[----:B------:R-:W-:Y:S05]  /*0c40*/  BSYNC.RECONVERGENT B2 ;  /* 0x0000000000027941 */ /* 0x000fea0003800200 */
.L_x_31:
[----:B------:R-:W-:Y:S02]  /*0c50*/  IMAD.MOV.U32 R9, RZ, RZ, 0x0 ;  /* 0x00000000ff097424 */ /* 0x000fe400078e00ff */
[----:B------:R-:W-:Y:S02]  /*0c60*/  IMAD.MOV.U32 R2, RZ, RZ, R14 ;  /* 0x000000ffff027224 */ /* 0x000fe400078e000e */
[----:B------:R-:W-:Y:S01]  /*0c70*/  IMAD.MOV.U32 R3, RZ, RZ, R15 ;  /* 0x000000ffff037224 */ /* 0x000fe200078e000f */
[----:B------:R-:W-:Y:S06]  /*0c80*/  RET.REL.NODEC R8 `(_Z21forward_hidden_kernelPKdS0_S0_Pdi) ;  /* 0xfffffff008dc7950 */ /* 0x000fec0003c3ffff */
.L_x_35:
        /* <DEDUP_REMOVED lines=15> */
.L_x_39:


//--------------------- .nv.shared._Z22backward_output_kernelPKdPdS1_ddi --------------------------
	.section	.nv.shared._Z22backward_output_kernelPKdPdS1_ddi,"aw",@nobits
	.sectionflags	@""
	.align	16
	.zero		1024


//--------------------- .nv.shared.reserved.0     --------------------------
	.section	.nv.shared.reserved.0,"aw",@nobits
	.weak		__nv_reservedSMEM_offset_0_alias
	.size		__nv_reservedSMEM_offset_0_alias, 0, 64
	.other		__nv_reservedSMEM_offset_0_alias,@"STO_CUDA_RESERVED_SHARED STV_DEFAULT"
__nv_reservedSMEM_offset_0_alias:
	.zero		0
	.zero		64


//--------------------- .nv.shared._Z22backward_hidden_kernelPKdS0_S0_S0_PdS1_ddi --------------------------
	.section	.nv.shared._Z22backward_hidden_kernelPKdS0_S0_S0_PdS1_ddi,"aw",@nobits
	.sectionflags	@""
	.align	16
	.zero		1024


//--------------------- .nv.shared._Z21forward_output_kernelPKdS0_S0_Pdi --------------------------
	.section	.nv.shared._Z21forward_output_kernelPKdS0_S0_Pdi,"aw",@nobits
	.sectionflags	@""
	.align	16
	.zero		1024


//--------------------- .nv.shared._Z21forward_hidden_kernelPKdS0_S0_Pdi --------------------------
	.section	.nv.shared._Z21forward_hidden_kernelPKdS0_S0_Pdi,"aw",@nobits
	.sectionflags	@""
	.align	16
	.zero		1024


//--------------------- .nv.constant0._Z22backward_output_kernelPKdPdS1_ddi --------------------------
	.section	.nv.constant0._Z22backward_output_kernelPKdPdS1_ddi,"a",@progbits
	.sectionflags	@""
	.align	4
.nv.constant0._Z22backward_output_kernelPKdPdS1_ddi:
	.zero		940


//--------------------- .nv.constant0._Z22backward_hidden_kernelPKdS0_S0_S0_PdS1_ddi --------------------------
	.section	.nv.constant0._Z22backward_hidden_kernelPKdS0_S0_S0_PdS1_ddi,"a",@progbits
	.sectionflags	@""
	.align	4
.nv.constant0._Z22backward_hidden_kernelPKdS0_S0_S0_PdS1_ddi:
	.zero		964


//--------------------- .nv.constant0._Z21forward_output_kernelPKdS0_S0_Pdi --------------------------
	.section	.nv.constant0._Z21forward_output_kernelPKdS0_S0_Pdi,"a",@progbits
	.sectionflags	@""
	.align	4
.nv.constant0._Z21forward_output_kernelPKdS0_S0_Pdi:
	.zero		932


//--------------------- .nv.constant0._Z21forward_hidden_kernelPKdS0_S0_Pdi --------------------------
	.section	.nv.constant0._Z21forward_hidden_kernelPKdS0_S0_Pdi,"a",@progbits
	.sectionflags	@""
	.align	4
.nv.constant0._Z21forward_hidden_kernelPKdS0_S0_Pdi:
	.zero		932


//--------------------- SYMBOLS --------------------------

	.type		.nv.reservedSmem.offset0,@object
	.size		.nv.reservedSmem.offset0,0x4
	.type		.nv.reservedSmem.cap,@object
	.size		.nv.reservedSmem.cap,0x4
